	.target	sm_90a

	.elftype	@"ET_EXEC"


//--------------------- .note.nv.tkinfo           --------------------------
	.section	.note.nv.tkinfo,"",@"SHT_NOTE"
	.sectionflags	@"SHF_NOTE_NV_TKINFO"
	.tkinfo
        /*0018*/ 	.word	0x00000002
        /*0030*/ 	.string	""
        /*0030*/ 	.string	"ptxas"
        /*0030*/ 	.string	"Cuda compilation tools, release 13.0, V13.0.88"
        /*0030*/ 	.string	"Build cuda_13.0.r13.0/compiler.36424714_0"
        /*0030*/ 	.string	"-arch sm_90a -m 64 "



//--------------------- .note.nv.cuinfo           --------------------------
	.section	.note.nv.cuinfo,"",@"SHT_NOTE"
	.sectionflags	@"SHF_NOTE_NV_CUINFO"
        /*0018*/ 	.short	0x0002
        /*001a*/ 	.short	0x005a
        /*001c*/ 	.short	0x0082
	.zero		2


//--------------------- .nv.info                  --------------------------
	.section	.nv.info,"",@"SHT_CUDA_INFO"
	.align	4


	//----- nvinfo : EIATTR_REGCOUNT
	.align		4
        /*0000*/ 	.byte	0x04, 0x2f
        /*0002*/ 	.short	(.L_12 - .L_11)
	.align		4
.L_11:
        /*0004*/ 	.word	index@(_ZN7cutlass13device_kernelINS_4gemm6kernel13GemmUniversalIN4cute5tupleIJiiiiEEENS1_10collective13CollectiveMmaINS1_37MainloopSm90TmaGmmaWarpSpecializedFP8ILi56ENS5_IJNS4_1CILi1EEESB_SB_EEENS1_32KernelTmaWarpSpecializedPingpongEEENS5_IJNSA_ILi64EEESF_NSA_ILi32EEEEEENS_12float_e4m3_tENS5_IJlSB_lEEENS_12float_e5m2_tESJ_NS4_8TiledMMAINS4_8MMA_AtomIJNS4_4SM904GMMA30MMA_64x64x32_F32E4M3E5M2_SS_TNILNSO_7ScaleInE1ELSQ_1EEEEEENS4_6LayoutISC_NS5_IJNSA_ILi0EEESU_SU_EEEEENS5_IJNS4_10UnderscoreESX_SX_EEEEENS4_13SM90_TMA_LOADENS4_14ComposedLayoutINS4_7SwizzleILi1ELi4ELi3EEENS4_18smem_ptr_flag_bitsILi8EEENST_INS5_IJNSA_ILi8EEESG_EEENS5_IJSG_SB_EEEEEEEvNS4_8identityES10_S1A_vS1B_EENS_8epilogue10collective6detail29Sm90TmaWarpSpecializedAdapterINS1E_15DefaultEpilogueISI_SJ_SJ_NS1D_6thread17LinearCombinationISI_Li1EffLNS1I_9ScaleType4KindE0ELNS_15FloatRoundStyleE2ESI_EENS1_15EpilogueDefaultEEEEEvvEEEEvNT_6ParamsE)
        /*0008*/ 	.word	0x000000a8


	//----- nvinfo : EIATTR_FRAME_SIZE
	.align		4
.L_12:
        /*000c*/ 	.byte	0x04, 0x11
        /*000e*/ 	.short	(.L_14 - .L_13)
	.align		4
.L_13:
        /*0010*/ 	.word	index@(_ZN7cutlass13device_kernelINS_4gemm6kernel13GemmUniversalIN4cute5tupleIJiiiiEEENS1_10collective13CollectiveMmaINS1_37MainloopSm90TmaGmmaWarpSpecializedFP8ILi56ENS5_IJNS4_1CILi1EEESB_SB_EEENS1_32KernelTmaWarpSpecializedPingpongEEENS5_IJNSA_ILi64EEESF_NSA_ILi32EEEEEENS_12float_e4m3_tENS5_IJlSB_lEEENS_12float_e5m2_tESJ_NS4_8TiledMMAINS4_8MMA_AtomIJNS4_4SM904GMMA30MMA_64x64x32_F32E4M3E5M2_SS_TNILNSO_7ScaleInE1ELSQ_1EEEEEENS4_6LayoutISC_NS5_IJNSA_ILi0EEESU_SU_EEEEENS5_IJNS4_10UnderscoreESX_SX_EEEEENS4_13SM90_TMA_LOADENS4_14ComposedLayoutINS4_7SwizzleILi1ELi4ELi3EEENS4_18smem_ptr_flag_bitsILi8EEENST_INS5_IJNSA_ILi8EEESG_EEENS5_IJSG_SB_EEEEEEEvNS4_8identityES10_S1A_vS1B_EENS_8epilogue10collective6detail29Sm90TmaWarpSpecializedAdapterINS1E_15DefaultEpilogueISI_SJ_SJ_NS1D_6thread17LinearCombinationISI_Li1EffLNS1I_9ScaleType4KindE0ELNS_15FloatRoundStyleE2ESI_EENS1_15EpilogueDefaultEEEEEvvEEEEvNT_6ParamsE)
        /*0014*/ 	.word	0x00000000


	//----- nvinfo : EIATTR_MIN_STACK_SIZE
	.align		4
.L_14:
        /*0018*/ 	.byte	0x04, 0x12
        /*001a*/ 	.short	(.L_16 - .L_15)
	.align		4
.L_15:
        /*001c*/ 	.word	index@(_ZN7cutlass13device_kernelINS_4gemm6kernel13GemmUniversalIN4cute5tupleIJiiiiEEENS1_10collective13CollectiveMmaINS1_37MainloopSm90TmaGmmaWarpSpecializedFP8ILi56ENS5_IJNS4_1CILi1EEESB_SB_EEENS1_32KernelTmaWarpSpecializedPingpongEEENS5_IJNSA_ILi64EEESF_NSA_ILi32EEEEEENS_12float_e4m3_tENS5_IJlSB_lEEENS_12float_e5m2_tESJ_NS4_8TiledMMAINS4_8MMA_AtomIJNS4_4SM904GMMA30MMA_64x64x32_F32E4M3E5M2_SS_TNILNSO_7ScaleInE1ELSQ_1EEEEEENS4_6LayoutISC_NS5_IJNSA_ILi0EEESU_SU_EEEEENS5_IJNS4_10UnderscoreESX_SX_EEEEENS4_13SM90_TMA_LOADENS4_14ComposedLayoutINS4_7SwizzleILi1ELi4ELi3EEENS4_18smem_ptr_flag_bitsILi8EEENST_INS5_IJNSA_ILi8EEESG_EEENS5_IJSG_SB_EEEEEEEvNS4_8identityES10_S1A_vS1B_EENS_8epilogue10collective6detail29Sm90TmaWarpSpecializedAdapterINS1E_15DefaultEpilogueISI_SJ_SJ_NS1D_6thread17LinearCombinationISI_Li1EffLNS1I_9ScaleType4KindE0ELNS_15FloatRoundStyleE2ESI_EENS1_15EpilogueDefaultEEEEEvvEEEEvNT_6ParamsE)
        /*0020*/ 	.word	0x00000000
.L_16:


//--------------------- .nv.compat                --------------------------
	.section	.nv.compat,"",@"SHT_CUDA_COMPAT_INFO"
	.align	4
        /*0000*/ 	.byte	0x02, 0x09, 0x01, 0x00, 0x02, 0x02, 0x04, 0x00, 0x02, 0x05, 0x05, 0x00, 0x03, 0x07, 0x01, 0x01
        /*0010*/ 	.byte	0x02, 0x03, 0x01, 0x00, 0x02, 0x06, 0x01, 0x00, 0x04, 0x0b, 0x08, 0x00, 0x00, 0x00, 0x00, 0x00
        /*0020*/ 	.byte	0x00, 0x00, 0x00, 0x00


//--------------------- .nv.info._ZN7cutlass13device_kernelINS_4gemm6kernel13GemmUniversalIN4cute5tupleIJiiiiEEENS1_10collective13CollectiveMmaINS1_37MainloopSm90TmaGmmaWarpSpecializedFP8ILi56ENS5_IJNS4_1CILi1EEESB_SB_EEENS1_32KernelTmaWarpSpecializedPingpongEEENS5_IJNSA_ILi64EEESF_NSA_ILi32EEEEEENS_12float_e4m3_tENS5_IJlSB_lEEENS_12float_e5m2_tESJ_NS4_8TiledMMAINS4_8MMA_AtomIJNS4_4SM904GMMA30MMA_64x64x32_F32E4M3E5M2_SS_TNILNSO_7ScaleInE1ELSQ_1EEEEEENS4_6LayoutISC_NS5_IJNSA_ILi0EEESU_SU_EEEEENS5_IJNS4_10UnderscoreESX_SX_EEEEENS4_13SM90_TMA_LOADENS4_14ComposedLayoutINS4_7SwizzleILi1ELi4ELi3EEENS4_18smem_ptr_flag_bitsILi8EEENST_INS5_IJNSA_ILi8EEESG_EEENS5_IJSG_SB_EEEEEEEvNS4_8identityES10_S1A_vS1B_EENS_8epilogue10collective6detail29Sm90TmaWarpSpecializedAdapterINS1E_15DefaultEpilogueISI_SJ_SJ_NS1D_6thread17LinearCombinationISI_Li1EffLNS1I_9ScaleType4KindE0ELNS_15FloatRoundStyleE2ESI_EENS1_15EpilogueDefaultEEEEEvvEEEEvNT_6ParamsE --------------------------
	.section	.nv.info._ZN7cutlass13device_kernelINS_4gemm6kernel13GemmUniversalIN4cute5tupleIJiiiiEEENS1_10collective13CollectiveMmaINS1_37MainloopSm90TmaGmmaWarpSpecializedFP8ILi56ENS5_IJNS4_1CILi1EEESB_SB_EEENS1_32KernelTmaWarpSpecializedPingpongEEENS5_IJNSA_ILi64EEESF_NSA_ILi32EEEEEENS_12float_e4m3_tENS5_IJlSB_lEEENS_12float_e5m2_tESJ_NS4_8TiledMMAINS4_8MMA_AtomIJNS4_4SM904GMMA30MMA_64x64x32_F32E4M3E5M2_SS_TNILNSO_7ScaleInE1ELSQ_1EEEEEENS4_6LayoutISC_NS5_IJNSA_ILi0EEESU_SU_EEEEENS5_IJNS4_10UnderscoreESX_SX_EEEEENS4_13SM90_TMA_LOADENS4_14ComposedLayoutINS4_7SwizzleILi1ELi4ELi3EEENS4_18smem_ptr_flag_bitsILi8EEENST_INS5_IJNSA_ILi8EEESG_EEENS5_IJSG_SB_EEEEEEEvNS4_8identityES10_S1A_vS1B_EENS_8epilogue10collective6detail29Sm90TmaWarpSpecializedAdapterINS1E_15DefaultEpilogueISI_SJ_SJ_NS1D_6thread17LinearCombinationISI_Li1EffLNS1I_9ScaleType4KindE0ELNS_15FloatRoundStyleE2ESI_EENS1_15EpilogueDefaultEEEEEvvEEEEvNT_6ParamsE,"",@"SHT_CUDA_INFO"
	.sectionflags	@""
	.align	4


	//----- nvinfo : EIATTR_CUDA_API_VERSION
	.align		4
        /*0000*/ 	.byte	0x04, 0x37
        /*0002*/ 	.short	(.L_18 - .L_17)
.L_17:
        /*0004*/ 	.word	0x00000082


	//----- nvinfo : EIATTR_KPARAM_INFO
	.align		4
.L_18:
        /*0008*/ 	.byte	0x04, 0x17
        /*000a*/ 	.short	(.L_20 - .L_19)
.L_19:
        /*000c*/ 	.word	0x00000000
        /*0010*/ 	.short	0x0000
        /*0012*/ 	.short	0x0070
        /*0014*/ 	.byte	0x00, 0xf0, 0x01, 0x10


	//----- nvinfo : EIATTR_SPARSE_MMA_MASK
	.align		4
.L_20:
        /*0018*/ 	.byte	0x03, 0x50
        /*001a*/ 	.short	0x0000


	//----- nvinfo : EIATTR_MAXREG_COUNT
	.align		4
        /*001c*/ 	.byte	0x03, 0x1b
        /*001e*/ 	.short	0x00a8


	//----- nvinfo : EIATTR_NUM_BARRIERS
	.align		4
        /*0020*/ 	.byte	0x02, 0x4c
        /*0022*/ 	.byte	0x01
	.zero		1


	//----- nvinfo : EIATTR_MERCURY_ISA_VERSION
	.align		4
        /*0024*/ 	.byte	0x03, 0x5f
        /*0026*/ 	.short	0x0101


	//----- nvinfo : EIATTR_INT_WARP_WIDE_INSTR_OFFSETS
	.align		4
        /*0028*/ 	.byte	0x04, 0x31
        /*002a*/ 	.short	(.L_22 - .L_21)


	//   ....[0]....
.L_21:
        /*002c*/ 	.word	0x00000ad0


	//   ....[1]....
        /*0030*/ 	.word	0x00000af0


	//   ....[2]....
        /*0034*/ 	.word	0x00000b70


	//   ....[3]....
        /*0038*/ 	.word	0x00000b80


	//   ....[4]....
        /*003c*/ 	.word	0x00000b90


	//   ....[5]....
        /*0040*/ 	.word	0x00000bb0


	//   ....[6]....
        /*0044*/ 	.word	0x00000c00


	//   ....[7]....
        /*0048*/ 	.word	0x00000c20


	//----- nvinfo : EIATTR_COOP_GROUP_MASK_REGIDS
	.align		4
.L_22:
        /*004c*/ 	.byte	0x04, 0x29
        /*004e*/ 	.short	(.L_24 - .L_23)


	//   ....[0]....
.L_23:
        /*0050*/ 	.word	0xffffffff


	//   ....[1]....
        /*0054*/ 	.word	0xffffffff


	//   ....[2]....
        /*0058*/ 	.word	0xffffffff


	//   ....[3]....
        /*005c*/ 	.word	0xffffffff


	//   ....[4]....
        /*0060*/ 	.word	0xffffffff


	//   ....[5]....
        /*0064*/ 	.word	0xffffffff


	//----- nvinfo : EIATTR_COOP_GROUP_INSTR_OFFSETS
	.align		4
.L_24:
        /*0068*/ 	.byte	0x04, 0x28
        /*006a*/ 	.short	(.L_26 - .L_25)


	//   ....[0]....
.L_25:
        /*006c*/ 	.word	0x00000060


	//   ....[1]....
        /*0070*/ 	.word	0x00000070


	//   ....[2]....
        /*0074*/ 	.word	0x00000130


	//   ....[3]....
        /*0078*/ 	.word	0x00000970


	//   ....[4]....
        /*007c*/ 	.word	0x000009b0


	//   ....[5]....
        /*0080*/ 	.word	0x000009f0


	//----- nvinfo : EIATTR_REG_RECONFIG
	.align		4
.L_26:
        /*0084*/ 	.byte	0x01, 0x54
	.zero		2


	//----- nvinfo : EIATTR_MBARRIER_INSTR_OFFSETS
	.align		4
        /*0088*/ 	.byte	0x04, 0x39
        /*008a*/ 	.short	(.L_28 - .L_27)


	//   ....[0]....
.L_27:
        /*008c*/ 	.word	0x00000250
        /*0090*/ 	.word	0x000000ff
        /*0094*/ 	.word	0x00000000
        /*0098*/ 	.short	0x0100
        /*009a*/ 	.byte	0x08
	.zero		1


	//   ....[1]....
        /*009c*/ 	.word	0x00000260
        /*00a0*/ 	.word	0x000000ff
        /*00a4*/ 	.word	0x000001c0
        /*00a8*/ 	.short	0x0100
        /*00aa*/ 	.byte	0x08
	.zero		1


	//   ....[2]....
        /*00ac*/ 	.word	0x00000270
        /*00b0*/ 	.word	0x000000ff
        /*00b4*/ 	.word	0x00000008
        /*00b8*/ 	.short	0x0100
        /*00ba*/ 	.byte	0x08
	.zero		1


	//   ....[3]....
        /*00bc*/ 	.word	0x00000280
        /*00c0*/ 	.word	0x000000ff
        /*00c4*/ 	.word	0x000001c8
        /*00c8*/ 	.short	0x0100
        /*00ca*/ 	.byte	0x08
	.zero		1


	//   ....[4]....
        /*00cc*/ 	.word	0x00000290
        /*00d0*/ 	.word	0x000000ff
        /*00d4*/ 	.word	0x00000010
        /*00d8*/ 	.short	0x0100
        /*00da*/ 	.byte	0x08
	.zero		1


	//   ....[5]....
        /*00dc*/ 	.word	0x000002a0
        /*00e0*/ 	.word	0x000000ff
        /*00e4*/ 	.word	0x000001d0
        /*00e8*/ 	.short	0x0100
        /*00ea*/ 	.byte	0x08
	.zero		1


	//   ....[6]....
        /*00ec*/ 	.word	0x000002b0
        /*00f0*/ 	.word	0x000000ff
        /*00f4*/ 	.word	0x00000018
        /*00f8*/ 	.short	0x0100
        /*00fa*/ 	.byte	0x08
	.zero		1


	//   ....[7]....
        /*00fc*/ 	.word	0x000002c0
        /*0100*/ 	.word	0x000000ff
        /*0104*/ 	.word	0x000001d8
        /*0108*/ 	.short	0x0100
        /*010a*/ 	.byte	0x08
	.zero		1


	//   ....[8]....
        /*010c*/ 	.word	0x000002d0
        /*0110*/ 	.word	0x000000ff
        /*0114*/ 	.word	0x00000020
        /*0118*/ 	.short	0x0100
        /*011a*/ 	.byte	0x08
	.zero		1


	//   ....[9]....
        /*011c*/ 	.word	0x000002e0
        /*0120*/ 	.word	0x000000ff
        /*0124*/ 	.word	0x000001e0
        /*0128*/ 	.short	0x0100
        /*012a*/ 	.byte	0x08
	.zero		1


	//   ....[10]....
        /*012c*/ 	.word	0x000002f0
        /*0130*/ 	.word	0x000000ff
        /*0134*/ 	.word	0x00000028
        /*0138*/ 	.short	0x0100
        /*013a*/ 	.byte	0x08
	.zero		1


	//   ....[11]....
        /*013c*/ 	.word	0x00000300
        /*0140*/ 	.word	0x000000ff
        /*0144*/ 	.word	0x000001e8
        /*0148*/ 	.short	0x0100
        /*014a*/ 	.byte	0x08
	.zero		1


	//   ....[12]....
        /*014c*/ 	.word	0x00000310
        /*0150*/ 	.word	0x000000ff
        /*0154*/ 	.word	0x00000030
        /*0158*/ 	.short	0x0100
        /*015a*/ 	.byte	0x08
	.zero		1


	//   ....[13]....
        /*015c*/ 	.word	0x00000320
        /*0160*/ 	.word	0x000000ff
        /*0164*/ 	.word	0x000001f0
        /*0168*/ 	.short	0x0100
        /*016a*/ 	.byte	0x08
	.zero		1


	//   ....[14]....
        /*016c*/ 	.word	0x00000330
        /*0170*/ 	.word	0x000000ff
        /*0174*/ 	.word	0x00000038
        /*0178*/ 	.short	0x0100
        /*017a*/ 	.byte	0x08
	.zero		1


	//   ....[15]....
        /*017c*/ 	.word	0x00000340
        /*0180*/ 	.word	0x000000ff
        /*0184*/ 	.word	0x000001f8
        /*0188*/ 	.short	0x0100
        /*018a*/ 	.byte	0x08
	.zero		1


	//   ....[16]....
        /*018c*/ 	.word	0x00000350
        /*0190*/ 	.word	0x000000ff
        /*0194*/ 	.word	0x00000040
        /*0198*/ 	.short	0x0100
        /*019a*/ 	.byte	0x08
	.zero		1


	//   ....[17]....
        /*019c*/ 	.word	0x00000360
        /*01a0*/ 	.word	0x000000ff
        /*01a4*/ 	.word	0x00000200
        /*01a8*/ 	.short	0x0100
        /*01aa*/ 	.byte	0x08
	.zero		1


	//   ....[18]....
        /*01ac*/ 	.word	0x00000370
        /*01b0*/ 	.word	0x000000ff
        /*01b4*/ 	.word	0x00000048
        /*01b8*/ 	.short	0x0100
        /*01ba*/ 	.byte	0x08
	.zero		1


	//   ....[19]....
        /*01bc*/ 	.word	0x00000380
        /*01c0*/ 	.word	0x000000ff
        /*01c4*/ 	.word	0x00000208
        /*01c8*/ 	.short	0x0100
        /*01ca*/ 	.byte	0x08
	.zero		1


	//   ....[20]....
        /*01cc*/ 	.word	0x00000390
        /*01d0*/ 	.word	0x000000ff
        /*01d4*/ 	.word	0x00000050
        /*01d8*/ 	.short	0x0100
        /*01da*/ 	.byte	0x08
	.zero		1


	//   ....[21]....
        /*01dc*/ 	.word	0x000003a0
        /*01e0*/ 	.word	0x000000ff
        /*01e4*/ 	.word	0x00000210
        /*01e8*/ 	.short	0x0100
        /*01ea*/ 	.byte	0x08
	.zero		1


	//   ....[22]....
        /*01ec*/ 	.word	0x000003b0
        /*01f0*/ 	.word	0x000000ff
        /*01f4*/ 	.word	0x00000058
        /*01f8*/ 	.short	0x0100
        /*01fa*/ 	.byte	0x08
	.zero		1


	//   ....[23]....
        /*01fc*/ 	.word	0x000003c0
        /*0200*/ 	.word	0x000000ff
        /*0204*/ 	.word	0x00000218
        /*0208*/ 	.short	0x0100
        /*020a*/ 	.byte	0x08
	.zero		1


	//   ....[24]....
        /*020c*/ 	.word	0x000003d0
        /*0210*/ 	.word	0x000000ff
        /*0214*/ 	.word	0x00000060
        /*0218*/ 	.short	0x0100
        /*021a*/ 	.byte	0x08
	.zero		1


	//   ....[25]....
        /*021c*/ 	.word	0x000003e0
        /*0220*/ 	.word	0x000000ff
        /*0224*/ 	.word	0x00000220
        /*0228*/ 	.short	0x0100
        /*022a*/ 	.byte	0x08
	.zero		1


	//   ....[26]....
        /*022c*/ 	.word	0x000003f0
        /*0230*/ 	.word	0x000000ff
        /*0234*/ 	.word	0x00000068
        /*0238*/ 	.short	0x0100
        /*023a*/ 	.byte	0x08
	.zero		1


	//   ....[27]....
        /*023c*/ 	.word	0x00000400
        /*0240*/ 	.word	0x000000ff
        /*0244*/ 	.word	0x00000228
        /*0248*/ 	.short	0x0100
        /*024a*/ 	.byte	0x08
	.zero		1


	//   ....[28]....
        /*024c*/ 	.word	0x00000410
        /*0250*/ 	.word	0x000000ff
        /*0254*/ 	.word	0x00000070
        /*0258*/ 	.short	0x0100
        /*025a*/ 	.byte	0x08
	.zero		1


	//   ....[29]....
        /*025c*/ 	.word	0x00000420
        /*0260*/ 	.word	0x000000ff
        /*0264*/ 	.word	0x00000230
        /*0268*/ 	.short	0x0100
        /*026a*/ 	.byte	0x08
	.zero		1


	//   ....[30]....
        /*026c*/ 	.word	0x00000430
        /*0270*/ 	.word	0x000000ff
        /*0274*/ 	.word	0x00000078
        /*0278*/ 	.short	0x0100
        /*027a*/ 	.byte	0x08
	.zero		1


	//   ....[31]....
        /*027c*/ 	.word	0x00000440
        /*0280*/ 	.word	0x000000ff
        /*0284*/ 	.word	0x00000238
        /*0288*/ 	.short	0x0100
        /*028a*/ 	.byte	0x08
	.zero		1


	//   ....[32]....
        /*028c*/ 	.word	0x00000450
        /*0290*/ 	.word	0x000000ff
        /*0294*/ 	.word	0x00000080
        /*0298*/ 	.short	0x0100
        /*029a*/ 	.byte	0x08
	.zero		1


	//   ....[33]....
        /*029c*/ 	.word	0x00000460
        /*02a0*/ 	.word	0x000000ff
        /*02a4*/ 	.word	0x00000240
        /*02a8*/ 	.short	0x0100
        /*02aa*/ 	.byte	0x08
	.zero		1


	//   ....[34]....
        /*02ac*/ 	.word	0x00000470
        /*02b0*/ 	.word	0x000000ff
        /*02b4*/ 	.word	0x00000088
        /*02b8*/ 	.short	0x0100
        /*02ba*/ 	.byte	0x08
	.zero		1


	//   ....[35]....
        /*02bc*/ 	.word	0x00000480
        /*02c0*/ 	.word	0x000000ff
        /*02c4*/ 	.word	0x00000248
        /*02c8*/ 	.short	0x0100
        /*02ca*/ 	.byte	0x08
	.zero		1


	//   ....[36]....
        /*02cc*/ 	.word	0x00000490
        /*02d0*/ 	.word	0x000000ff
        /*02d4*/ 	.word	0x00000090
        /*02d8*/ 	.short	0x0100
        /*02da*/ 	.byte	0x08
	.zero		1


	//   ....[37]....
        /*02dc*/ 	.word	0x000004a0
        /*02e0*/ 	.word	0x000000ff
        /*02e4*/ 	.word	0x00000250
        /*02e8*/ 	.short	0x0100
        /*02ea*/ 	.byte	0x08
	.zero		1


	//   ....[38]....
        /*02ec*/ 	.word	0x000004b0
        /*02f0*/ 	.word	0x000000ff
        /*02f4*/ 	.word	0x00000098
        /*02f8*/ 	.short	0x0100
        /*02fa*/ 	.byte	0x08
	.zero		1


	//   ....[39]....
        /*02fc*/ 	.word	0x000004c0
        /*0300*/ 	.word	0x000000ff
        /*0304*/ 	.word	0x00000258
        /*0308*/ 	.short	0x0100
        /*030a*/ 	.byte	0x08
	.zero		1


	//   ....[40]....
        /*030c*/ 	.word	0x000004d0
        /*0310*/ 	.word	0x000000ff
        /*0314*/ 	.word	0x000000a0
        /*0318*/ 	.short	0x0100
        /*031a*/ 	.byte	0x08
	.zero		1


	//   ....[41]....
        /*031c*/ 	.word	0x000004e0
        /*0320*/ 	.word	0x000000ff
        /*0324*/ 	.word	0x00000260
        /*0328*/ 	.short	0x0100
        /*032a*/ 	.byte	0x08
	.zero		1


	//   ....[42]....
        /*032c*/ 	.word	0x000004f0
        /*0330*/ 	.word	0x000000ff
        /*0334*/ 	.word	0x000000a8
        /*0338*/ 	.short	0x0100
        /*033a*/ 	.byte	0x08
	.zero		1


	//   ....[43]....
        /*033c*/ 	.word	0x00000500
        /*0340*/ 	.word	0x000000ff
        /*0344*/ 	.word	0x00000268
        /*0348*/ 	.short	0x0100
        /*034a*/ 	.byte	0x08
	.zero		1


	//   ....[44]....
        /*034c*/ 	.word	0x00000510
        /*0350*/ 	.word	0x000000ff
        /*0354*/ 	.word	0x000000b0
        /*0358*/ 	.short	0x0100
        /*035a*/ 	.byte	0x08
	.zero		1


	//   ....[45]....
        /*035c*/ 	.word	0x00000520
        /*0360*/ 	.word	0x000000ff
        /*0364*/ 	.word	0x00000270
        /*0368*/ 	.short	0x0100
        /*036a*/ 	.byte	0x08
	.zero		1


	//   ....[46]....
        /*036c*/ 	.word	0x00000530
        /*0370*/ 	.word	0x000000ff
        /*0374*/ 	.word	0x000000b8
        /*0378*/ 	.short	0x0100
        /*037a*/ 	.byte	0x08
	.zero		1


	//   ....[47]....
        /*037c*/ 	.word	0x00000540
        /*0380*/ 	.word	0x000000ff
        /*0384*/ 	.word	0x00000278
        /*0388*/ 	.short	0x0100
        /*038a*/ 	.byte	0x08
	.zero		1


	//   ....[48]....
        /*038c*/ 	.word	0x00000550
        /*0390*/ 	.word	0x000000ff
        /*0394*/ 	.word	0x000000c0
        /*0398*/ 	.short	0x0100
        /*039a*/ 	.byte	0x08
	.zero		1


	//   ....[49]....
        /*039c*/ 	.word	0x00000560
        /*03a0*/ 	.word	0x000000ff
        /*03a4*/ 	.word	0x00000280
        /*03a8*/ 	.short	0x0100
        /*03aa*/ 	.byte	0x08
	.zero		1


	//   ....[50]....
        /*03ac*/ 	.word	0x00000570
        /*03b0*/ 	.word	0x000000ff
        /*03b4*/ 	.word	0x000000c8
        /*03b8*/ 	.short	0x0100
        /*03ba*/ 	.byte	0x08
	.zero		1


	//   ....[51]....
        /*03bc*/ 	.word	0x00000580
        /*03c0*/ 	.word	0x000000ff
        /*03c4*/ 	.word	0x00000288
        /*03c8*/ 	.short	0x0100
        /*03ca*/ 	.byte	0x08
	.zero		1


	//   ....[52]....
        /*03cc*/ 	.word	0x00000590
        /*03d0*/ 	.word	0x000000ff
        /*03d4*/ 	.word	0x000000d0
        /*03d8*/ 	.short	0x0100
        /*03da*/ 	.byte	0x08
	.zero		1


	//   ....[53]....
        /*03dc*/ 	.word	0x000005a0
        /*03e0*/ 	.word	0x000000ff
        /*03e4*/ 	.word	0x00000290
        /*03e8*/ 	.short	0x0100
        /*03ea*/ 	.byte	0x08
	.zero		1


	//   ....[54]....
        /*03ec*/ 	.word	0x000005b0
        /*03f0*/ 	.word	0x000000ff
        /*03f4*/ 	.word	0x000000d8
        /*03f8*/ 	.short	0x0100
        /*03fa*/ 	.byte	0x08
	.zero		1


	//   ....[55]....
        /*03fc*/ 	.word	0x000005c0
        /*0400*/ 	.word	0x000000ff
        /*0404*/ 	.word	0x00000298
        /*0408*/ 	.short	0x0100
        /*040a*/ 	.byte	0x08
	.zero		1


	//   ....[56]....
        /*040c*/ 	.word	0x000005d0
        /*0410*/ 	.word	0x000000ff
        /*0414*/ 	.word	0x000000e0
        /*0418*/ 	.short	0x0100
        /*041a*/ 	.byte	0x08
	.zero		1


	//   ....[57]....
        /*041c*/ 	.word	0x000005e0
        /*0420*/ 	.word	0x000000ff
        /*0424*/ 	.word	0x000002a0
        /*0428*/ 	.short	0x0100
        /*042a*/ 	.byte	0x08
	.zero		1


	//   ....[58]....
        /*042c*/ 	.word	0x000005f0
        /*0430*/ 	.word	0x000000ff
        /*0434*/ 	.word	0x000000e8
        /*0438*/ 	.short	0x0100
        /*043a*/ 	.byte	0x08
	.zero		1


	//   ....[59]....
        /*043c*/ 	.word	0x00000600
        /*0440*/ 	.word	0x000000ff
        /*0444*/ 	.word	0x000002a8
        /*0448*/ 	.short	0x0100
        /*044a*/ 	.byte	0x08
	.zero		1


	//   ....[60]....
        /*044c*/ 	.word	0x00000610
        /*0450*/ 	.word	0x000000ff
        /*0454*/ 	.word	0x000000f0
        /*0458*/ 	.short	0x0100
        /*045a*/ 	.byte	0x08
	.zero		1


	//   ....[61]....
        /*045c*/ 	.word	0x00000620
        /*0460*/ 	.word	0x000000ff
        /*0464*/ 	.word	0x000002b0
        /*0468*/ 	.short	0x0100
        /*046a*/ 	.byte	0x08
	.zero		1


	//   ....[62]....
        /*046c*/ 	.word	0x00000630
        /*0470*/ 	.word	0x000000ff
        /*0474*/ 	.word	0x000000f8
        /*0478*/ 	.short	0x0100
        /*047a*/ 	.byte	0x08
	.zero		1


	//   ....[63]....
        /*047c*/ 	.word	0x00000640
        /*0480*/ 	.word	0x000000ff
        /*0484*/ 	.word	0x000002b8
        /*0488*/ 	.short	0x0100
        /*048a*/ 	.byte	0x08
	.zero		1


	//   ....[64]....
        /*048c*/ 	.word	0x00000650
        /*0490*/ 	.word	0x000000ff
        /*0494*/ 	.word	0x00000100
        /*0498*/ 	.short	0x0100
        /*049a*/ 	.byte	0x08
	.zero		1


	//   ....[65]....
        /*049c*/ 	.word	0x00000660
        /*04a0*/ 	.word	0x000000ff
        /*04a4*/ 	.word	0x000002c0
        /*04a8*/ 	.short	0x0100
        /*04aa*/ 	.byte	0x08
	.zero		1


	//   ....[66]....
        /*04ac*/ 	.word	0x00000670
        /*04b0*/ 	.word	0x000000ff
        /*04b4*/ 	.word	0x00000108
        /*04b8*/ 	.short	0x0100
        /*04ba*/ 	.byte	0x08
	.zero		1


	//   ....[67]....
        /*04bc*/ 	.word	0x00000680
        /*04c0*/ 	.word	0x000000ff
        /*04c4*/ 	.word	0x000002c8
        /*04c8*/ 	.short	0x0100
        /*04ca*/ 	.byte	0x08
	.zero		1


	//   ....[68]....
        /*04cc*/ 	.word	0x00000690
        /*04d0*/ 	.word	0x000000ff
        /*04d4*/ 	.word	0x00000110
        /*04d8*/ 	.short	0x0100
        /*04da*/ 	.byte	0x08
	.zero		1


	//   ....[69]....
        /*04dc*/ 	.word	0x000006a0
        /*04e0*/ 	.word	0x000000ff
        /*04e4*/ 	.word	0x000002d0
        /*04e8*/ 	.short	0x0100
        /*04ea*/ 	.byte	0x08
	.zero		1


	//   ....[70]....
        /*04ec*/ 	.word	0x000006b0
        /*04f0*/ 	.word	0x000000ff
        /*04f4*/ 	.word	0x00000118
        /*04f8*/ 	.short	0x0100
        /*04fa*/ 	.byte	0x08
	.zero		1


	//   ....[71]....
        /*04fc*/ 	.word	0x000006c0
        /*0500*/ 	.word	0x000000ff
        /*0504*/ 	.word	0x000002d8
        /*0508*/ 	.short	0x0100
        /*050a*/ 	.byte	0x08
	.zero		1


	//   ....[72]....
        /*050c*/ 	.word	0x000006d0
        /*0510*/ 	.word	0x000000ff
        /*0514*/ 	.word	0x00000120
        /*0518*/ 	.short	0x0100
        /*051a*/ 	.byte	0x08
	.zero		1


	//   ....[73]....
        /*051c*/ 	.word	0x000006e0
        /*0520*/ 	.word	0x000000ff
        /*0524*/ 	.word	0x000002e0
        /*0528*/ 	.short	0x0100
        /*052a*/ 	.byte	0x08
	.zero		1


	//   ....[74]....
        /*052c*/ 	.word	0x000006f0
        /*0530*/ 	.word	0x000000ff
        /*0534*/ 	.word	0x00000128
        /*0538*/ 	.short	0x0100
        /*053a*/ 	.byte	0x08
	.zero		1


	//   ....[75]....
        /*053c*/ 	.word	0x00000700
        /*0540*/ 	.word	0x000000ff
        /*0544*/ 	.word	0x000002e8
        /*0548*/ 	.short	0x0100
        /*054a*/ 	.byte	0x08
	.zero		1


	//   ....[76]....
        /*054c*/ 	.word	0x00000710
        /*0550*/ 	.word	0x000000ff
        /*0554*/ 	.word	0x00000130
        /*0558*/ 	.short	0x0100
        /*055a*/ 	.byte	0x08
	.zero		1


	//   ....[77]....
        /*055c*/ 	.word	0x00000720
        /*0560*/ 	.word	0x000000ff
        /*0564*/ 	.word	0x000002f0
        /*0568*/ 	.short	0x0100
        /*056a*/ 	.byte	0x08
	.zero		1


	//   ....[78]....
        /*056c*/ 	.word	0x00000730
        /*0570*/ 	.word	0x000000ff
        /*0574*/ 	.word	0x00000138
        /*0578*/ 	.short	0x0100
        /*057a*/ 	.byte	0x08
	.zero		1


	//   ....[79]....
        /*057c*/ 	.word	0x00000740
        /*0580*/ 	.word	0x000000ff
        /*0584*/ 	.word	0x000002f8
        /*0588*/ 	.short	0x0100
        /*058a*/ 	.byte	0x08
	.zero		1


	//   ....[80]....
        /*058c*/ 	.word	0x00000750
        /*0590*/ 	.word	0x000000ff
        /*0594*/ 	.word	0x00000140
        /*0598*/ 	.short	0x0100
        /*059a*/ 	.byte	0x08
	.zero		1


	//   ....[81]....
        /*059c*/ 	.word	0x00000760
        /*05a0*/ 	.word	0x000000ff
        /*05a4*/ 	.word	0x00000300
        /*05a8*/ 	.short	0x0100
        /*05aa*/ 	.byte	0x08
	.zero		1


	//   ....[82]....
        /*05ac*/ 	.word	0x00000770
        /*05b0*/ 	.word	0x000000ff
        /*05b4*/ 	.word	0x00000148
        /*05b8*/ 	.short	0x0100
        /*05ba*/ 	.byte	0x08
	.zero		1


	//   ....[83]....
        /*05bc*/ 	.word	0x00000780
        /*05c0*/ 	.word	0x000000ff
        /*05c4*/ 	.word	0x00000308
        /*05c8*/ 	.short	0x0100
        /*05ca*/ 	.byte	0x08
	.zero		1


	//   ....[84]....
        /*05cc*/ 	.word	0x00000790
        /*05d0*/ 	.word	0x000000ff
        /*05d4*/ 	.word	0x00000150
        /*05d8*/ 	.short	0x0100
        /*05da*/ 	.byte	0x08
	.zero		1


	//   ....[85]....
        /*05dc*/ 	.word	0x000007a0
        /*05e0*/ 	.word	0x000000ff
        /*05e4*/ 	.word	0x00000310
        /*05e8*/ 	.short	0x0100
        /*05ea*/ 	.byte	0x08
	.zero		1


	//   ....[86]....
        /*05ec*/ 	.word	0x000007b0
        /*05f0*/ 	.word	0x000000ff
        /*05f4*/ 	.word	0x00000158
        /*05f8*/ 	.short	0x0100
        /*05fa*/ 	.byte	0x08
	.zero		1


	//   ....[87]....
        /*05fc*/ 	.word	0x000007c0
        /*0600*/ 	.word	0x000000ff
        /*0604*/ 	.word	0x00000318
        /*0608*/ 	.short	0x0100
        /*060a*/ 	.byte	0x08
	.zero		1


	//   ....[88]....
        /*060c*/ 	.word	0x000007d0
        /*0610*/ 	.word	0x000000ff
        /*0614*/ 	.word	0x00000160
        /*0618*/ 	.short	0x0100
        /*061a*/ 	.byte	0x08
	.zero		1


	//   ....[89]....
        /*061c*/ 	.word	0x000007e0
        /*0620*/ 	.word	0x000000ff
        /*0624*/ 	.word	0x00000320
        /*0628*/ 	.short	0x0100
        /*062a*/ 	.byte	0x08
	.zero		1


	//   ....[90]....
        /*062c*/ 	.word	0x000007f0
        /*0630*/ 	.word	0x000000ff
        /*0634*/ 	.word	0x00000168
        /*0638*/ 	.short	0x0100
        /*063a*/ 	.byte	0x08
	.zero		1


	//   ....[91]....
        /*063c*/ 	.word	0x00000800
        /*0640*/ 	.word	0x000000ff
        /*0644*/ 	.word	0x00000328
        /*0648*/ 	.short	0x0100
        /*064a*/ 	.byte	0x08
	.zero		1


	//   ....[92]....
        /*064c*/ 	.word	0x00000810
        /*0650*/ 	.word	0x000000ff
        /*0654*/ 	.word	0x00000170
        /*0658*/ 	.short	0x0100
        /*065a*/ 	.byte	0x08
	.zero		1


	//   ....[93]....
        /*065c*/ 	.word	0x00000820
        /*0660*/ 	.word	0x000000ff
        /*0664*/ 	.word	0x00000330
        /*0668*/ 	.short	0x0100
        /*066a*/ 	.byte	0x08
	.zero		1


	//   ....[94]....
        /*066c*/ 	.word	0x00000830
        /*0670*/ 	.word	0x000000ff
        /*0674*/ 	.word	0x00000178
        /*0678*/ 	.short	0x0100
        /*067a*/ 	.byte	0x08
	.zero		1


	//   ....[95]....
        /*067c*/ 	.word	0x00000840
        /*0680*/ 	.word	0x000000ff
        /*0684*/ 	.word	0x00000338
        /*0688*/ 	.short	0x0100
        /*068a*/ 	.byte	0x08
	.zero		1


	//   ....[96]....
        /*068c*/ 	.word	0x00000850
        /*0690*/ 	.word	0x000000ff
        /*0694*/ 	.word	0x00000180
        /*0698*/ 	.short	0x0100
        /*069a*/ 	.byte	0x08
	.zero		1


	//   ....[97]....
        /*069c*/ 	.word	0x00000860
        /*06a0*/ 	.word	0x000000ff
        /*06a4*/ 	.word	0x00000340
        /*06a8*/ 	.short	0x0100
        /*06aa*/ 	.byte	0x08
	.zero		1


	//   ....[98]....
        /*06ac*/ 	.word	0x00000870
        /*06b0*/ 	.word	0x000000ff
        /*06b4*/ 	.word	0x00000188
        /*06b8*/ 	.short	0x0100
        /*06ba*/ 	.byte	0x08
	.zero		1


	//   ....[99]....
        /*06bc*/ 	.word	0x00000880
        /*06c0*/ 	.word	0x000000ff
        /*06c4*/ 	.word	0x00000348
        /*06c8*/ 	.short	0x0100
        /*06ca*/ 	.byte	0x08
	.zero		1


	//   ....[100]....
        /*06cc*/ 	.word	0x00000890
        /*06d0*/ 	.word	0x000000ff
        /*06d4*/ 	.word	0x00000190
        /*06d8*/ 	.short	0x0100
        /*06da*/ 	.byte	0x08
	.zero		1


	//   ....[101]....
        /*06dc*/ 	.word	0x000008a0
        /*06e0*/ 	.word	0x000000ff
        /*06e4*/ 	.word	0x00000350
        /*06e8*/ 	.short	0x0100
        /*06ea*/ 	.byte	0x08
	.zero		1


	//   ....[102]....
        /*06ec*/ 	.word	0x000008b0
        /*06f0*/ 	.word	0x000000ff
        /*06f4*/ 	.word	0x00000198
        /*06f8*/ 	.short	0x0100
        /*06fa*/ 	.byte	0x08
	.zero		1


	//   ....[103]....
        /*06fc*/ 	.word	0x000008c0
        /*0700*/ 	.word	0x000000ff
        /*0704*/ 	.word	0x00000358
        /*0708*/ 	.short	0x0100
        /*070a*/ 	.byte	0x08
	.zero		1


	//   ....[104]....
        /*070c*/ 	.word	0x000008d0
        /*0710*/ 	.word	0x000000ff
        /*0714*/ 	.word	0x000001a0
        /*0718*/ 	.short	0x0100
        /*071a*/ 	.byte	0x08
	.zero		1


	//   ....[105]....
        /*071c*/ 	.word	0x000008e0
        /*0720*/ 	.word	0x000000ff
        /*0724*/ 	.word	0x00000360
        /*0728*/ 	.short	0x0100
        /*072a*/ 	.byte	0x08
	.zero		1


	//   ....[106]....
        /*072c*/ 	.word	0x000008f0
        /*0730*/ 	.word	0x000000ff
        /*0734*/ 	.word	0x000001a8
        /*0738*/ 	.short	0x0100
        /*073a*/ 	.byte	0x08
	.zero		1


	//   ....[107]....
        /*073c*/ 	.word	0x00000900
        /*0740*/ 	.word	0x000000ff
        /*0744*/ 	.word	0x00000368
        /*0748*/ 	.short	0x0100
        /*074a*/ 	.byte	0x08
	.zero		1


	//   ....[108]....
        /*074c*/ 	.word	0x00000910
        /*0750*/ 	.word	0x000000ff
        /*0754*/ 	.word	0x000001b0
        /*0758*/ 	.short	0x0100
        /*075a*/ 	.byte	0x08
	.zero		1


	//   ....[109]....
        /*075c*/ 	.word	0x00000920
        /*0760*/ 	.word	0x000000ff
        /*0764*/ 	.word	0x00000370
        /*0768*/ 	.short	0x0100
        /*076a*/ 	.byte	0x08
	.zero		1


	//   ....[110]....
        /*076c*/ 	.word	0x00000930
        /*0770*/ 	.word	0x000000ff
        /*0774*/ 	.word	0x000001b8
        /*0778*/ 	.short	0x0100
        /*077a*/ 	.byte	0x08
	.zero		1


	//   ....[111]....
        /*077c*/ 	.word	0x00000940
        /*0780*/ 	.word	0x000000ff
        /*0784*/ 	.word	0x00000378
        /*0788*/ 	.short	0x0100
        /*078a*/ 	.byte	0x08
	.zero		1


	//   ....[112]....
        /*078c*/ 	.word	0x00000c60
        /*0790*/ 	.word	0x000000ff
        /*0794*/ 	.word	0x000003b0
        /*0798*/ 	.short	0x0100
        /*079a*/ 	.byte	0x08
	.zero		1


	//   ....[113]....
        /*079c*/ 	.word	0x00000cd0
        /*07a0*/ 	.word	0x000000ff
        /*07a4*/ 	.word	0x000003b8
        /*07a8*/ 	.short	0x0100
        /*07aa*/ 	.byte	0x08
	.zero		1


	//   ....[114]....
        /*07ac*/ 	.word	0x00000cf0
        /*07b0*/ 	.word	0x000000ff
        /*07b4*/ 	.word	0x00000390
        /*07b8*/ 	.short	0x0100
        /*07ba*/ 	.byte	0x09
	.zero		1


	//   ....[115]....
        /*07bc*/ 	.word	0x00000d00
        /*07c0*/ 	.word	0x000000ff
        /*07c4*/ 	.word	0x00000398
        /*07c8*/ 	.short	0x0100
        /*07ca*/ 	.byte	0x09
	.zero		1


	//   ....[116]....
        /*07cc*/ 	.word	0x00000d10
        /*07d0*/ 	.word	0x000000ff
        /*07d4*/ 	.word	0x000003a0
        /*07d8*/ 	.short	0x0100
        /*07da*/ 	.byte	0x09
	.zero		1


	//   ....[117]....
        /*07dc*/ 	.word	0x00000d20
        /*07e0*/ 	.word	0x000000ff
        /*07e4*/ 	.word	0x000003a8
        /*07e8*/ 	.short	0x0100
        /*07ea*/ 	.byte	0x09
	.zero		1


	//   ....[118]....
        /*07ec*/ 	.word	0x00001b50
        /*07f0*/ 	.word	0x000000ff
        /*07f4*/ 	.word	0xfffffff8
        /*07f8*/ 	.short	0x010a
        /*07fa*/ 	.byte	0x0f
	.zero		1


	//   ....[119]....
        /*07fc*/ 	.word	0x00001e20
        /*0800*/ 	.word	0x000000ff
        /*0804*/ 	.word	0x00000000
        /*0808*/ 	.short	0x010a
        /*080a*/ 	.byte	0x06
	.zero		1


	//   ....[120]....
        /*080c*/ 	.word	0x00001e60
        /*0810*/ 	.word	0x000000ff
        /*0814*/ 	.word	0x00000000
        /*0818*/ 	.short	0x010a
        /*081a*/ 	.byte	0x06
	.zero		1


	//   ....[121]....
        /*081c*/ 	.word	0x00002380
        /*0820*/ 	.word	0x000000ff
        /*0824*/ 	.word	0x00000000
        /*0828*/ 	.short	0x010a
        /*082a*/ 	.byte	0x09
	.zero		1


	//   ....[122]....
        /*082c*/ 	.word	0x000023c0
        /*0830*/ 	.word	0x000000ff
        /*0834*/ 	.word	0x00000000
        /*0838*/ 	.short	0x010a
        /*083a*/ 	.byte	0x09
	.zero		1


	//   ....[123]....
        /*083c*/ 	.word	0x00002750
        /*0840*/ 	.word	0x000000ff
        /*0844*/ 	.word	0x00000000
        /*0848*/ 	.short	0x0101
        /*084a*/ 	.byte	0x08
	.zero		1


	//   ....[124]....
        /*084c*/ 	.word	0x00002ac0
        /*0850*/ 	.word	0x0000000f
        /*0854*/ 	.word	0x00000000
        /*0858*/ 	.short	0x0101
        /*085a*/ 	.byte	0x18
	.zero		1


	//   ....[125]....
        /*085c*/ 	.word	0x00002ba0
        /*0860*/ 	.word	0x000000ff
        /*0864*/ 	.word	0x00000000
        /*0868*/ 	.short	0x0101
        /*086a*/ 	.byte	0x06
	.zero		1


	//   ....[126]....
        /*086c*/ 	.word	0x00002c50
        /*0870*/ 	.word	0x000000ff
        /*0874*/ 	.word	0x00000008
        /*0878*/ 	.short	0x010a
        /*087a*/ 	.byte	0x0f
	.zero		1


	//   ....[127]....
        /*087c*/ 	.word	0x000054b0
        /*0880*/ 	.word	0x00000004
        /*0884*/ 	.word	0x00000000
        /*0888*/ 	.short	0x0101
        /*088a*/ 	.byte	0x18
	.zero		1


	//   ....[128]....
        /*088c*/ 	.word	0x00005d90
        /*0890*/ 	.word	0x00000013
        /*0894*/ 	.word	0x000001c0
        /*0898*/ 	.short	0x010a
        /*089a*/ 	.byte	0x3f
	.zero		1


	//   ....[129]....
        /*089c*/ 	.word	0x00006110
        /*08a0*/ 	.word	0x00000004
        /*08a4*/ 	.word	0x000003b8
        /*08a8*/ 	.short	0x0101
        /*08aa*/ 	.byte	0x3f
	.zero		1


	//   ....[130]....
        /*08ac*/ 	.word	0x00006840
        /*08b0*/ 	.word	0x00000005
        /*08b4*/ 	.word	0x00000000
        /*08b8*/ 	.short	0x010a
        /*08ba*/ 	.byte	0x3f
	.zero		1


	//   ....[131]....
        /*08bc*/ 	.word	0x000068c0
        /*08c0*/ 	.word	0x00000007
        /*08c4*/ 	.word	0x00000000
        /*08c8*/ 	.short	0x010a
        /*08ca*/ 	.byte	0x3f
	.zero		1


	//   ....[132]....
        /*08cc*/ 	.word	0x00006950
        /*08d0*/ 	.word	0x00000006
        /*08d4*/ 	.word	0x00000000
        /*08d8*/ 	.short	0x010a
        /*08da*/ 	.byte	0x3f
	.zero		1


	//   ....[133]....
        /*08dc*/ 	.word	0x000069e0
        /*08e0*/ 	.word	0x00000007
        /*08e4*/ 	.word	0x00000000
        /*08e8*/ 	.short	0x010a
        /*08ea*/ 	.byte	0x3f
	.zero		1


	//   ....[134]....
        /*08ec*/ 	.word	0x00006a70
        /*08f0*/ 	.word	0x00000006
        /*08f4*/ 	.word	0x00000000
        /*08f8*/ 	.short	0x010a
        /*08fa*/ 	.byte	0x3f
	.zero		1


	//   ....[135]....
        /*08fc*/ 	.word	0x00006b00
        /*0900*/ 	.word	0x00000007
        /*0904*/ 	.word	0x00000000
        /*0908*/ 	.short	0x010a
        /*090a*/ 	.byte	0x3f
	.zero		1


	//   ....[136]....
        /*090c*/ 	.word	0x00006b90
        /*0910*/ 	.word	0x00000006
        /*0914*/ 	.word	0x00000000
        /*0918*/ 	.short	0x010a
        /*091a*/ 	.byte	0x3f
	.zero		1


	//   ....[137]....
        /*091c*/ 	.word	0x00006c20
        /*0920*/ 	.word	0x00000007
        /*0924*/ 	.word	0x00000000
        /*0928*/ 	.short	0x010a
        /*092a*/ 	.byte	0x3f
	.zero		1


	//   ....[138]....
        /*092c*/ 	.word	0x00006cb0
        /*0930*/ 	.word	0x00000006
        /*0934*/ 	.word	0x00000000
        /*0938*/ 	.short	0x010a
        /*093a*/ 	.byte	0x3f
	.zero		1


	//   ....[139]....
        /*093c*/ 	.word	0x00006d40
        /*0940*/ 	.word	0x00000007
        /*0944*/ 	.word	0x00000000
        /*0948*/ 	.short	0x010a
        /*094a*/ 	.byte	0x3f
	.zero		1


	//   ....[140]....
        /*094c*/ 	.word	0x00006dd0
        /*0950*/ 	.word	0x00000006
        /*0954*/ 	.word	0x00000000
        /*0958*/ 	.short	0x010a
        /*095a*/ 	.byte	0x3f
	.zero		1


	//   ....[141]....
        /*095c*/ 	.word	0x00006e60
        /*0960*/ 	.word	0x00000007
        /*0964*/ 	.word	0x00000000
        /*0968*/ 	.short	0x010a
        /*096a*/ 	.byte	0x3f
	.zero		1


	//   ....[142]....
        /*096c*/ 	.word	0x00006ef0
        /*0970*/ 	.word	0x00000006
        /*0974*/ 	.word	0x00000000
        /*0978*/ 	.short	0x010a
        /*097a*/ 	.byte	0x3f
	.zero		1


	//   ....[143]....
        /*097c*/ 	.word	0x00006f80
        /*0980*/ 	.word	0x00000007
        /*0984*/ 	.word	0x00000000
        /*0988*/ 	.short	0x010a
        /*098a*/ 	.byte	0x3f
	.zero		1


	//   ....[144]....
        /*098c*/ 	.word	0x00007010
        /*0990*/ 	.word	0x00000006
        /*0994*/ 	.word	0x00000000
        /*0998*/ 	.short	0x010a
        /*099a*/ 	.byte	0x3f
	.zero		1


	//   ....[145]....
        /*099c*/ 	.word	0x000070a0
        /*09a0*/ 	.word	0x00000007
        /*09a4*/ 	.word	0x00000000
        /*09a8*/ 	.short	0x010a
        /*09aa*/ 	.byte	0x3f
	.zero		1


	//   ....[146]....
        /*09ac*/ 	.word	0x00007130
        /*09b0*/ 	.word	0x00000006
        /*09b4*/ 	.word	0x00000000
        /*09b8*/ 	.short	0x010a
        /*09ba*/ 	.byte	0x3f
	.zero		1


	//   ....[147]....
        /*09bc*/ 	.word	0x000071c0
        /*09c0*/ 	.word	0x00000007
        /*09c4*/ 	.word	0x00000000
        /*09c8*/ 	.short	0x010a
        /*09ca*/ 	.byte	0x3f
	.zero		1


	//   ....[148]....
        /*09cc*/ 	.word	0x00007250
        /*09d0*/ 	.word	0x00000006
        /*09d4*/ 	.word	0x00000000
        /*09d8*/ 	.short	0x010a
        /*09da*/ 	.byte	0x3f
	.zero		1


	//   ....[149]....
        /*09dc*/ 	.word	0x000072e0
        /*09e0*/ 	.word	0x00000007
        /*09e4*/ 	.word	0x00000000
        /*09e8*/ 	.short	0x010a
        /*09ea*/ 	.byte	0x3f
	.zero		1


	//   ....[150]....
        /*09ec*/ 	.word	0x00007370
        /*09f0*/ 	.word	0x00000006
        /*09f4*/ 	.word	0x00000000
        /*09f8*/ 	.short	0x010a
        /*09fa*/ 	.byte	0x3f
	.zero		1


	//   ....[151]....
        /*09fc*/ 	.word	0x00007400
        /*0a00*/ 	.word	0x00000007
        /*0a04*/ 	.word	0x00000000
        /*0a08*/ 	.short	0x010a
        /*0a0a*/ 	.byte	0x3f
	.zero		1


	//   ....[152]....
        /*0a0c*/ 	.word	0x00007490
        /*0a10*/ 	.word	0x00000006
        /*0a14*/ 	.word	0x00000000
        /*0a18*/ 	.short	0x010a
        /*0a1a*/ 	.byte	0x3f
	.zero		1


	//   ....[153]....
        /*0a1c*/ 	.word	0x00007520
        /*0a20*/ 	.word	0x00000007
        /*0a24*/ 	.word	0x00000000
        /*0a28*/ 	.short	0x010a
        /*0a2a*/ 	.byte	0x3f
	.zero		1


	//   ....[154]....
        /*0a2c*/ 	.word	0x000075b0
        /*0a30*/ 	.word	0x00000006
        /*0a34*/ 	.word	0x00000000
        /*0a38*/ 	.short	0x010a
        /*0a3a*/ 	.byte	0x3f
	.zero		1


	//   ....[155]....
        /*0a3c*/ 	.word	0x00007640
        /*0a40*/ 	.word	0x00000007
        /*0a44*/ 	.word	0x00000000
        /*0a48*/ 	.short	0x010a
        /*0a4a*/ 	.byte	0x3f
	.zero		1


	//   ....[156]....
        /*0a4c*/ 	.word	0x000076d0
        /*0a50*/ 	.word	0x00000006
        /*0a54*/ 	.word	0x00000000
        /*0a58*/ 	.short	0x010a
        /*0a5a*/ 	.byte	0x3f
	.zero		1


	//   ....[157]....
        /*0a5c*/ 	.word	0x00007760
        /*0a60*/ 	.word	0x00000007
        /*0a64*/ 	.word	0x00000000
        /*0a68*/ 	.short	0x010a
        /*0a6a*/ 	.byte	0x3f
	.zero		1


	//   ....[158]....
        /*0a6c*/ 	.word	0x000077f0
        /*0a70*/ 	.word	0x00000006
        /*0a74*/ 	.word	0x00000000
        /*0a78*/ 	.short	0x010a
        /*0a7a*/ 	.byte	0x3f
	.zero		1


	//   ....[159]....
        /*0a7c*/ 	.word	0x00007880
        /*0a80*/ 	.word	0x00000007
        /*0a84*/ 	.word	0x00000000
        /*0a88*/ 	.short	0x010a
        /*0a8a*/ 	.byte	0x3f
	.zero		1


	//   ....[160]....
        /*0a8c*/ 	.word	0x00007910
        /*0a90*/ 	.word	0x00000006
        /*0a94*/ 	.word	0x00000000
        /*0a98*/ 	.short	0x010a
        /*0a9a*/ 	.byte	0x3f
	.zero		1


	//   ....[161]....
        /*0a9c*/ 	.word	0x000079a0
        /*0aa0*/ 	.word	0x00000007
        /*0aa4*/ 	.word	0x00000000
        /*0aa8*/ 	.short	0x010a
        /*0aaa*/ 	.byte	0x3f
	.zero		1


	//   ....[162]....
        /*0aac*/ 	.word	0x00007a30
        /*0ab0*/ 	.word	0x00000006
        /*0ab4*/ 	.word	0x00000000
        /*0ab8*/ 	.short	0x010a
        /*0aba*/ 	.byte	0x3f
	.zero		1


	//   ....[163]....
        /*0abc*/ 	.word	0x00007ac0
        /*0ac0*/ 	.word	0x00000007
        /*0ac4*/ 	.word	0x00000000
        /*0ac8*/ 	.short	0x010a
        /*0aca*/ 	.byte	0x3f
	.zero		1


	//   ....[164]....
        /*0acc*/ 	.word	0x00007b50
        /*0ad0*/ 	.word	0x00000006
        /*0ad4*/ 	.word	0x00000000
        /*0ad8*/ 	.short	0x010a
        /*0ada*/ 	.byte	0x3f
	.zero		1


	//   ....[165]....
        /*0adc*/ 	.word	0x00007be0
        /*0ae0*/ 	.word	0x00000007
        /*0ae4*/ 	.word	0x00000000
        /*0ae8*/ 	.short	0x010a
        /*0aea*/ 	.byte	0x3f
	.zero		1


	//   ....[166]....
        /*0aec*/ 	.word	0x00007c70
        /*0af0*/ 	.word	0x00000006
        /*0af4*/ 	.word	0x00000000
        /*0af8*/ 	.short	0x010a
        /*0afa*/ 	.byte	0x3f
	.zero		1


	//   ....[167]....
        /*0afc*/ 	.word	0x00007d00
        /*0b00*/ 	.word	0x00000007
        /*0b04*/ 	.word	0x00000000
        /*0b08*/ 	.short	0x010a
        /*0b0a*/ 	.byte	0x3f
	.zero		1


	//   ....[168]....
        /*0b0c*/ 	.word	0x00007d90
        /*0b10*/ 	.word	0x00000006
        /*0b14*/ 	.word	0x00000000
        /*0b18*/ 	.short	0x010a
        /*0b1a*/ 	.byte	0x3f
	.zero		1


	//   ....[169]....
        /*0b1c*/ 	.word	0x00007e20
        /*0b20*/ 	.word	0x00000007
        /*0b24*/ 	.word	0x00000000
        /*0b28*/ 	.short	0x010a
        /*0b2a*/ 	.byte	0x3f
	.zero		1


	//   ....[170]....
        /*0b2c*/ 	.word	0x00007eb0
        /*0b30*/ 	.word	0x00000006
        /*0b34*/ 	.word	0x00000000
        /*0b38*/ 	.short	0x010a
        /*0b3a*/ 	.byte	0x3f
	.zero		1


	//   ....[171]....
        /*0b3c*/ 	.word	0x00007f40
        /*0b40*/ 	.word	0x00000007
        /*0b44*/ 	.word	0x00000000
        /*0b48*/ 	.short	0x010a
        /*0b4a*/ 	.byte	0x3f
	.zero		1


	//   ....[172]....
        /*0b4c*/ 	.word	0x00007fd0
        /*0b50*/ 	.word	0x00000006
        /*0b54*/ 	.word	0x00000000
        /*0b58*/ 	.short	0x010a
        /*0b5a*/ 	.byte	0x3f
	.zero		1


	//   ....[173]....
        /*0b5c*/ 	.word	0x00008060
        /*0b60*/ 	.word	0x00000007
        /*0b64*/ 	.word	0x00000000
        /*0b68*/ 	.short	0x010a
        /*0b6a*/ 	.byte	0x3f
	.zero		1


	//   ....[174]....
        /*0b6c*/ 	.word	0x000080f0
        /*0b70*/ 	.word	0x00000006
        /*0b74*/ 	.word	0x00000000
        /*0b78*/ 	.short	0x010a
        /*0b7a*/ 	.byte	0x3f
	.zero		1


	//   ....[175]....
        /*0b7c*/ 	.word	0x00008180
        /*0b80*/ 	.word	0x00000007
        /*0b84*/ 	.word	0x00000000
        /*0b88*/ 	.short	0x010a
        /*0b8a*/ 	.byte	0x3f
	.zero		1


	//   ....[176]....
        /*0b8c*/ 	.word	0x00008210
        /*0b90*/ 	.word	0x00000006
        /*0b94*/ 	.word	0x00000000
        /*0b98*/ 	.short	0x010a
        /*0b9a*/ 	.byte	0x3f
	.zero		1


	//   ....[177]....
        /*0b9c*/ 	.word	0x000082a0
        /*0ba0*/ 	.word	0x00000007
        /*0ba4*/ 	.word	0x00000000
        /*0ba8*/ 	.short	0x010a
        /*0baa*/ 	.byte	0x3f
	.zero		1


	//   ....[178]....
        /*0bac*/ 	.word	0x00008330
        /*0bb0*/ 	.word	0x00000006
        /*0bb4*/ 	.word	0x00000000
        /*0bb8*/ 	.short	0x010a
        /*0bba*/ 	.byte	0x3f
	.zero		1


	//   ....[179]....
        /*0bbc*/ 	.word	0x000083c0
        /*0bc0*/ 	.word	0x00000007
        /*0bc4*/ 	.word	0x00000000
        /*0bc8*/ 	.short	0x010a
        /*0bca*/ 	.byte	0x3f
	.zero		1


	//   ....[180]....
        /*0bcc*/ 	.word	0x00008450
        /*0bd0*/ 	.word	0x00000006
        /*0bd4*/ 	.word	0x00000000
        /*0bd8*/ 	.short	0x010a
        /*0bda*/ 	.byte	0x3f
	.zero		1


	//   ....[181]....
        /*0bdc*/ 	.word	0x000084e0
        /*0be0*/ 	.word	0x00000007
        /*0be4*/ 	.word	0x00000000
        /*0be8*/ 	.short	0x010a
        /*0bea*/ 	.byte	0x3f
	.zero		1


	//   ....[182]....
        /*0bec*/ 	.word	0x00008570
        /*0bf0*/ 	.word	0x00000006
        /*0bf4*/ 	.word	0x00000000
        /*0bf8*/ 	.short	0x010a
        /*0bfa*/ 	.byte	0x3f
	.zero		1


	//   ....[183]....
        /*0bfc*/ 	.word	0x00008600
        /*0c00*/ 	.word	0x00000007
        /*0c04*/ 	.word	0x00000000
        /*0c08*/ 	.short	0x010a
        /*0c0a*/ 	.byte	0x3f
	.zero		1


	//   ....[184]....
        /*0c0c*/ 	.word	0x00008690
        /*0c10*/ 	.word	0x00000006
        /*0c14*/ 	.word	0x00000000
        /*0c18*/ 	.short	0x010a
        /*0c1a*/ 	.byte	0x3f
	.zero		1


	//   ....[185]....
        /*0c1c*/ 	.word	0x00008720
        /*0c20*/ 	.word	0x00000003
        /*0c24*/ 	.word	0x00000000
        /*0c28*/ 	.short	0x010a
        /*0c2a*/ 	.byte	0x3f
	.zero		1


	//   ....[186]....
        /*0c2c*/ 	.word	0x00008790
        /*0c30*/ 	.word	0x0000000f
        /*0c34*/ 	.word	0xfffffff8
        /*0c38*/ 	.short	0x010a
        /*0c3a*/ 	.byte	0x3f
	.zero		1


	//   ....[187]....
        /*0c3c*/ 	.word	0x000087f0
        /*0c40*/ 	.word	0x0000000f
        /*0c44*/ 	.word	0x00000000
        /*0c48*/ 	.short	0x010a
        /*0c4a*/ 	.byte	0x3f
	.zero		1


	//   ....[188]....
        /*0c4c*/ 	.word	0x00008850
        /*0c50*/ 	.word	0x00000010
        /*0c54*/ 	.word	0x00000000
        /*0c58*/ 	.short	0x010a
        /*0c5a*/ 	.byte	0x3f
	.zero		1


	//   ....[189]....
        /*0c5c*/ 	.word	0x000088b0
        /*0c60*/ 	.word	0x0000000f
        /*0c64*/ 	.word	0x00000008
        /*0c68*/ 	.short	0x010a
        /*0c6a*/ 	.byte	0x3f
	.zero		1


	//   ....[190]....
        /*0c6c*/ 	.word	0x00008980
        /*0c70*/ 	.word	0x00000013
        /*0c74*/ 	.word	0x000001c0
        /*0c78*/ 	.short	0x010a
        /*0c7a*/ 	.byte	0x3f
	.zero		1


	//   ....[191]....
        /*0c7c*/ 	.word	0x00008a60
        /*0c80*/ 	.word	0x00000005
        /*0c84*/ 	.word	0x00000000
        /*0c88*/ 	.short	0x010a
        /*0c8a*/ 	.byte	0x3f
	.zero		1


	//   ....[192]....
        /*0c8c*/ 	.word	0x00008ab0
        /*0c90*/ 	.word	0x00000007
        /*0c94*/ 	.word	0x00000000
        /*0c98*/ 	.short	0x010a
        /*0c9a*/ 	.byte	0x3f
	.zero		1


	//   ....[193]....
        /*0c9c*/ 	.word	0x00008b00
        /*0ca0*/ 	.word	0x00000006
        /*0ca4*/ 	.word	0x00000000
        /*0ca8*/ 	.short	0x010a
        /*0caa*/ 	.byte	0x3f
	.zero		1


	//   ....[194]....
        /*0cac*/ 	.word	0x00008b50
        /*0cb0*/ 	.word	0x00000007
        /*0cb4*/ 	.word	0x00000000
        /*0cb8*/ 	.short	0x010a
        /*0cba*/ 	.byte	0x3f
	.zero		1


	//   ....[195]....
        /*0cbc*/ 	.word	0x00008ba0
        /*0cc0*/ 	.word	0x00000006
        /*0cc4*/ 	.word	0x00000000
        /*0cc8*/ 	.short	0x010a
        /*0cca*/ 	.byte	0x3f
	.zero		1


	//   ....[196]....
        /*0ccc*/ 	.word	0x00008bf0
        /*0cd0*/ 	.word	0x00000007
        /*0cd4*/ 	.word	0x00000000
        /*0cd8*/ 	.short	0x010a
        /*0cda*/ 	.byte	0x3f
	.zero		1


	//   ....[197]....
        /*0cdc*/ 	.word	0x00008c40
        /*0ce0*/ 	.word	0x00000006
        /*0ce4*/ 	.word	0x00000000
        /*0ce8*/ 	.short	0x010a
        /*0cea*/ 	.byte	0x3f
	.zero		1


	//   ....[198]....
        /*0cec*/ 	.word	0x00008c90
        /*0cf0*/ 	.word	0x00000007
        /*0cf4*/ 	.word	0x00000000
        /*0cf8*/ 	.short	0x010a
        /*0cfa*/ 	.byte	0x3f
	.zero		1


	//   ....[199]....
        /*0cfc*/ 	.word	0x00008ce0
        /*0d00*/ 	.word	0x00000006
        /*0d04*/ 	.word	0x00000000
        /*0d08*/ 	.short	0x010a
        /*0d0a*/ 	.byte	0x3f
	.zero		1


	//   ....[200]....
        /*0d0c*/ 	.word	0x00008d30
        /*0d10*/ 	.word	0x00000007
        /*0d14*/ 	.word	0x00000000
        /*0d18*/ 	.short	0x010a
        /*0d1a*/ 	.byte	0x3f
	.zero		1


	//   ....[201]....
        /*0d1c*/ 	.word	0x00008d80
        /*0d20*/ 	.word	0x00000006
        /*0d24*/ 	.word	0x00000000
        /*0d28*/ 	.short	0x010a
        /*0d2a*/ 	.byte	0x3f
	.zero		1


	//   ....[202]....
        /*0d2c*/ 	.word	0x00008dd0
        /*0d30*/ 	.word	0x00000007
        /*0d34*/ 	.word	0x00000000
        /*0d38*/ 	.short	0x010a
        /*0d3a*/ 	.byte	0x3f
	.zero		1


	//   ....[203]....
        /*0d3c*/ 	.word	0x00008e20
        /*0d40*/ 	.word	0x00000006
        /*0d44*/ 	.word	0x00000000
        /*0d48*/ 	.short	0x010a
        /*0d4a*/ 	.byte	0x3f
	.zero		1


	//   ....[204]....
        /*0d4c*/ 	.word	0x00008e70
        /*0d50*/ 	.word	0x00000007
        /*0d54*/ 	.word	0x00000000
        /*0d58*/ 	.short	0x010a
        /*0d5a*/ 	.byte	0x3f
	.zero		1


	//   ....[205]....
        /*0d5c*/ 	.word	0x00008ec0
        /*0d60*/ 	.word	0x00000006
        /*0d64*/ 	.word	0x00000000
        /*0d68*/ 	.short	0x010a
        /*0d6a*/ 	.byte	0x3f
	.zero		1


	//   ....[206]....
        /*0d6c*/ 	.word	0x00008f10
        /*0d70*/ 	.word	0x00000007
        /*0d74*/ 	.word	0x00000000
        /*0d78*/ 	.short	0x010a
        /*0d7a*/ 	.byte	0x3f
	.zero		1


	//   ....[207]....
        /*0d7c*/ 	.word	0x00008f60
        /*0d80*/ 	.word	0x00000006
        /*0d84*/ 	.word	0x00000000
        /*0d88*/ 	.short	0x010a
        /*0d8a*/ 	.byte	0x3f
	.zero		1


	//   ....[208]....
        /*0d8c*/ 	.word	0x00008fb0
        /*0d90*/ 	.word	0x00000007
        /*0d94*/ 	.word	0x00000000
        /*0d98*/ 	.short	0x010a
        /*0d9a*/ 	.byte	0x3f
	.zero		1


	//   ....[209]....
        /*0d9c*/ 	.word	0x00009000
        /*0da0*/ 	.word	0x00000006
        /*0da4*/ 	.word	0x00000000
        /*0da8*/ 	.short	0x010a
        /*0daa*/ 	.byte	0x3f
	.zero		1


	//   ....[210]....
        /*0dac*/ 	.word	0x00009050
        /*0db0*/ 	.word	0x00000007
        /*0db4*/ 	.word	0x00000000
        /*0db8*/ 	.short	0x010a
        /*0dba*/ 	.byte	0x3f
	.zero		1


	//   ....[211]....
        /*0dbc*/ 	.word	0x000090a0
        /*0dc0*/ 	.word	0x00000006
        /*0dc4*/ 	.word	0x00000000
        /*0dc8*/ 	.short	0x010a
        /*0dca*/ 	.byte	0x3f
	.zero		1


	//   ....[212]....
        /*0dcc*/ 	.word	0x000090f0
        /*0dd0*/ 	.word	0x00000007
        /*0dd4*/ 	.word	0x00000000
        /*0dd8*/ 	.short	0x010a
        /*0dda*/ 	.byte	0x3f
	.zero		1


	//   ....[213]....
        /*0ddc*/ 	.word	0x00009140
        /*0de0*/ 	.word	0x00000006
        /*0de4*/ 	.word	0x00000000
        /*0de8*/ 	.short	0x010a
        /*0dea*/ 	.byte	0x3f
	.zero		1


	//   ....[214]....
        /*0dec*/ 	.word	0x00009190
        /*0df0*/ 	.word	0x00000007
        /*0df4*/ 	.word	0x00000000
        /*0df8*/ 	.short	0x010a
        /*0dfa*/ 	.byte	0x3f
	.zero		1


	//   ....[215]....
        /*0dfc*/ 	.word	0x000091e0
        /*0e00*/ 	.word	0x00000006
        /*0e04*/ 	.word	0x00000000
        /*0e08*/ 	.short	0x010a
        /*0e0a*/ 	.byte	0x3f
	.zero		1


	//   ....[216]....
        /*0e0c*/ 	.word	0x00009230
        /*0e10*/ 	.word	0x00000007
        /*0e14*/ 	.word	0x00000000
        /*0e18*/ 	.short	0x010a
        /*0e1a*/ 	.byte	0x3f
	.zero		1


	//   ....[217]....
        /*0e1c*/ 	.word	0x00009280
        /*0e20*/ 	.word	0x00000006
        /*0e24*/ 	.word	0x00000000
        /*0e28*/ 	.short	0x010a
        /*0e2a*/ 	.byte	0x3f
	.zero		1


	//   ....[218]....
        /*0e2c*/ 	.word	0x000092d0
        /*0e30*/ 	.word	0x00000007
        /*0e34*/ 	.word	0x00000000
        /*0e38*/ 	.short	0x010a
        /*0e3a*/ 	.byte	0x3f
	.zero		1


	//   ....[219]....
        /*0e3c*/ 	.word	0x00009320
        /*0e40*/ 	.word	0x00000006
        /*0e44*/ 	.word	0x00000000
        /*0e48*/ 	.short	0x010a
        /*0e4a*/ 	.byte	0x3f
	.zero		1


	//   ....[220]....
        /*0e4c*/ 	.word	0x00009370
        /*0e50*/ 	.word	0x00000007
        /*0e54*/ 	.word	0x00000000
        /*0e58*/ 	.short	0x010a
        /*0e5a*/ 	.byte	0x3f
	.zero		1


	//   ....[221]....
        /*0e5c*/ 	.word	0x000093c0
        /*0e60*/ 	.word	0x00000006
        /*0e64*/ 	.word	0x00000000
        /*0e68*/ 	.short	0x010a
        /*0e6a*/ 	.byte	0x3f
	.zero		1


	//   ....[222]....
        /*0e6c*/ 	.word	0x00009410
        /*0e70*/ 	.word	0x00000007
        /*0e74*/ 	.word	0x00000000
        /*0e78*/ 	.short	0x010a
        /*0e7a*/ 	.byte	0x3f
	.zero		1


	//   ....[223]....
        /*0e7c*/ 	.word	0x00009460
        /*0e80*/ 	.word	0x00000006
        /*0e84*/ 	.word	0x00000000
        /*0e88*/ 	.short	0x010a
        /*0e8a*/ 	.byte	0x3f
	.zero		1


	//   ....[224]....
        /*0e8c*/ 	.word	0x000094b0
        /*0e90*/ 	.word	0x00000007
        /*0e94*/ 	.word	0x00000000
        /*0e98*/ 	.short	0x010a
        /*0e9a*/ 	.byte	0x3f
	.zero		1


	//   ....[225]....
        /*0e9c*/ 	.word	0x00009500
        /*0ea0*/ 	.word	0x00000006
        /*0ea4*/ 	.word	0x00000000
        /*0ea8*/ 	.short	0x010a
        /*0eaa*/ 	.byte	0x3f
	.zero		1


	//   ....[226]....
        /*0eac*/ 	.word	0x00009550
        /*0eb0*/ 	.word	0x00000007
        /*0eb4*/ 	.word	0x00000000
        /*0eb8*/ 	.short	0x010a
        /*0eba*/ 	.byte	0x3f
	.zero		1


	//   ....[227]....
        /*0ebc*/ 	.word	0x000095a0
        /*0ec0*/ 	.word	0x00000006
        /*0ec4*/ 	.word	0x00000000
        /*0ec8*/ 	.short	0x010a
        /*0eca*/ 	.byte	0x3f
	.zero		1


	//   ....[228]....
        /*0ecc*/ 	.word	0x000095f0
        /*0ed0*/ 	.word	0x00000007
        /*0ed4*/ 	.word	0x00000000
        /*0ed8*/ 	.short	0x010a
        /*0eda*/ 	.byte	0x3f
	.zero		1


	//   ....[229]....
        /*0edc*/ 	.word	0x00009640
        /*0ee0*/ 	.word	0x00000006
        /*0ee4*/ 	.word	0x00000000
        /*0ee8*/ 	.short	0x010a
        /*0eea*/ 	.byte	0x3f
	.zero		1


	//   ....[230]....
        /*0eec*/ 	.word	0x00009690
        /*0ef0*/ 	.word	0x00000007
        /*0ef4*/ 	.word	0x00000000
        /*0ef8*/ 	.short	0x010a
        /*0efa*/ 	.byte	0x3f
	.zero		1


	//   ....[231]....
        /*0efc*/ 	.word	0x000096e0
        /*0f00*/ 	.word	0x00000006
        /*0f04*/ 	.word	0x00000000
        /*0f08*/ 	.short	0x010a
        /*0f0a*/ 	.byte	0x3f
	.zero		1


	//   ....[232]....
        /*0f0c*/ 	.word	0x00009730
        /*0f10*/ 	.word	0x00000007
        /*0f14*/ 	.word	0x00000000
        /*0f18*/ 	.short	0x010a
        /*0f1a*/ 	.byte	0x3f
	.zero		1


	//   ....[233]....
        /*0f1c*/ 	.word	0x00009780
        /*0f20*/ 	.word	0x00000006
        /*0f24*/ 	.word	0x00000000
        /*0f28*/ 	.short	0x010a
        /*0f2a*/ 	.byte	0x3f
	.zero		1


	//   ....[234]....
        /*0f2c*/ 	.word	0x000097d0
        /*0f30*/ 	.word	0x00000007
        /*0f34*/ 	.word	0x00000000
        /*0f38*/ 	.short	0x010a
        /*0f3a*/ 	.byte	0x3f
	.zero		1


	//   ....[235]....
        /*0f3c*/ 	.word	0x00009820
        /*0f40*/ 	.word	0x00000006
        /*0f44*/ 	.word	0x00000000
        /*0f48*/ 	.short	0x010a
        /*0f4a*/ 	.byte	0x3f
	.zero		1


	//   ....[236]....
        /*0f4c*/ 	.word	0x00009870
        /*0f50*/ 	.word	0x00000007
        /*0f54*/ 	.word	0x00000000
        /*0f58*/ 	.short	0x010a
        /*0f5a*/ 	.byte	0x3f
	.zero		1


	//   ....[237]....
        /*0f5c*/ 	.word	0x000098c0
        /*0f60*/ 	.word	0x00000006
        /*0f64*/ 	.word	0x00000000
        /*0f68*/ 	.short	0x010a
        /*0f6a*/ 	.byte	0x3f
	.zero		1


	//   ....[238]....
        /*0f6c*/ 	.word	0x00009910
        /*0f70*/ 	.word	0x00000007
        /*0f74*/ 	.word	0x00000000
        /*0f78*/ 	.short	0x010a
        /*0f7a*/ 	.byte	0x3f
	.zero		1


	//   ....[239]....
        /*0f7c*/ 	.word	0x00009960
        /*0f80*/ 	.word	0x00000006
        /*0f84*/ 	.word	0x00000000
        /*0f88*/ 	.short	0x010a
        /*0f8a*/ 	.byte	0x3f
	.zero		1


	//   ....[240]....
        /*0f8c*/ 	.word	0x000099b0
        /*0f90*/ 	.word	0x00000007
        /*0f94*/ 	.word	0x00000000
        /*0f98*/ 	.short	0x010a
        /*0f9a*/ 	.byte	0x3f
	.zero		1


	//   ....[241]....
        /*0f9c*/ 	.word	0x00009a00
        /*0fa0*/ 	.word	0x00000006
        /*0fa4*/ 	.word	0x00000000
        /*0fa8*/ 	.short	0x010a
        /*0faa*/ 	.byte	0x3f
	.zero		1


	//   ....[242]....
        /*0fac*/ 	.word	0x00009a50
        /*0fb0*/ 	.word	0x00000007
        /*0fb4*/ 	.word	0x00000000
        /*0fb8*/ 	.short	0x010a
        /*0fba*/ 	.byte	0x3f
	.zero		1


	//   ....[243]....
        /*0fbc*/ 	.word	0x00009aa0
        /*0fc0*/ 	.word	0x00000006
        /*0fc4*/ 	.word	0x00000000
        /*0fc8*/ 	.short	0x010a
        /*0fca*/ 	.byte	0x3f
	.zero		1


	//   ....[244]....
        /*0fcc*/ 	.word	0x00009af0
        /*0fd0*/ 	.word	0x00000007
        /*0fd4*/ 	.word	0x00000000
        /*0fd8*/ 	.short	0x010a
        /*0fda*/ 	.byte	0x3f
	.zero		1


	//   ....[245]....
        /*0fdc*/ 	.word	0x00009b40
        /*0fe0*/ 	.word	0x00000006
        /*0fe4*/ 	.word	0x00000000
        /*0fe8*/ 	.short	0x010a
        /*0fea*/ 	.byte	0x3f
	.zero		1


	//----- nvinfo : EIATTR_NUM_MBARRIERS
	.align		4
.L_28:
        /*0fec*/ 	.byte	0x03, 0x38
        /*0fee*/ 	.short	0x0076


	//----- nvinfo : EIATTR_EXIT_INSTR_OFFSETS
	.align		4
        /*0ff0*/ 	.byte	0x04, 0x1c
        /*0ff2*/ 	.short	(.L_30 - .L_29)


	//   ....[0]....
.L_29:
        /*0ff4*/ 	.word	0x00001800


	//   ....[1]....
        /*0ff8*/ 	.word	0x00001860


	//   ....[2]....
        /*0ffc*/ 	.word	0x00005ac0


	//   ....[3]....
        /*1000*/ 	.word	0x00005af0


	//   ....[4]....
        /*1004*/ 	.word	0x00008770


	//----- nvinfo : EIATTR_MAX_THREADS
	.align		4
.L_30:
        /*1008*/ 	.byte	0x04, 0x05
        /*100a*/ 	.short	(.L_32 - .L_31)
.L_31:
        /*100c*/ 	.word	0x00000180
        /*1010*/ 	.word	0x00000001
        /*1014*/ 	.word	0x00000001


	//----- nvinfo : EIATTR_CRS_STACK_SIZE
	.align		4
.L_32:
        /*1018*/ 	.byte	0x04, 0x1e
        /*101a*/ 	.short	(.L_34 - .L_33)
.L_33:
        /*101c*/ 	.word	0x00000000


	//----- nvinfo : EIATTR_CBANK_PARAM_SIZE
	.align		4
.L_34:
        /*1020*/ 	.byte	0x03, 0x19
        /*1022*/ 	.short	0x0470


	//----- nvinfo : EIATTR_PARAM_CBANK
	.align		4
        /*1024*/ 	.byte	0x04, 0x0a
        /*1026*/ 	.short	(.L_36 - .L_35)
	.align		4
.L_35:
        /*1028*/ 	.word	index@(.nv.constant0._ZN7cutlass13device_kernelINS_4gemm6kernel13GemmUniversalIN4cute5tupleIJiiiiEEENS1_10collective13CollectiveMmaINS1_37MainloopSm90TmaGmmaWarpSpecializedFP8ILi56ENS5_IJNS4_1CILi1EEESB_SB_EEENS1_32KernelTmaWarpSpecializedPingpongEEENS5_IJNSA_ILi64EEESF_NSA_ILi32EEEEEENS_12float_e4m3_tENS5_IJlSB_lEEENS_12float_e5m2_tESJ_NS4_8TiledMMAINS4_8MMA_AtomIJNS4_4SM904GMMA30MMA_64x64x32_F32E4M3E5M2_SS_TNILNSO_7ScaleInE1ELSQ_1EEEEEENS4_6LayoutISC_NS5_IJNSA_ILi0EEESU_SU_EEEEENS5_IJNS4_10UnderscoreESX_SX_EEEEENS4_13SM90_TMA_LOADENS4_14ComposedLayoutINS4_7SwizzleILi1ELi4ELi3EEENS4_18smem_ptr_flag_bitsILi8EEENST_INS5_IJNSA_ILi8EEESG_EEENS5_IJSG_SB_EEEEEEEvNS4_8identityES10_S1A_vS1B_EENS_8epilogue10collective6detail29Sm90TmaWarpSpecializedAdapterINS1E_15DefaultEpilogueISI_SJ_SJ_NS1D_6thread17LinearCombinationISI_Li1EffLNS1I_9ScaleType4KindE0ELNS_15FloatRoundStyleE2ESI_EENS1_15EpilogueDefaultEEEEEvvEEEEvNT_6ParamsE)
        /*102c*/ 	.short	0x0210
        /*102e*/ 	.short	0x0470


	//----- nvinfo : EIATTR_SW_WAR
	.align		4
.L_36:
        /*1030*/ 	.byte	0x04, 0x36
        /*1032*/ 	.short	(.L_38 - .L_37)
.L_37:
        /*1034*/ 	.word	0x00000008
.L_38:


//--------------------- .nv.callgraph             --------------------------
	.section	.nv.callgraph,"",@"SHT_CUDA_CALLGRAPH"
	.align	4
	.sectionentsize	8
	.align		4
        /*0000*/ 	.word	0x00000000
	.align		4
        /*0004*/ 	.word	0xffffffff
	.align		4
        /*0008*/ 	.word	0x00000000
	.align		4
        /*000c*/ 	.word	0xfffffffe
	.align		4
        /*0010*/ 	.word	0x00000000
	.align		4
        /*0014*/ 	.word	0xfffffffd
	.align		4
        /*0018*/ 	.word	0x00000000
	.align		4
        /*001c*/ 	.word	0xfffffffc


//--------------------- .nv.constant4             --------------------------
	.section	.nv.constant4,"a",@progbits
	.align	8
	.align		8
.nv.constant4:
        /*0000*/ 	.dword	_ZN40_INTERNAL_8134294c_4_k_cu_b7fcf7fa_433224cuda3std3__45__cpo5beginE
	.align		8
        /*0008*/ 	.dword	_ZN40_INTERNAL_8134294c_4_k_cu_b7fcf7fa_433224cuda3std3__45__cpo3endE
	.align		8
        /*0010*/ 	.dword	_ZN40_INTERNAL_8134294c_4_k_cu_b7fcf7fa_433224cuda3std3__45__cpo6cbeginE
	.align		8
        /*0018*/ 	.dword	_ZN40_INTERNAL_8134294c_4_k_cu_b7fcf7fa_433224cuda3std3__45__cpo4cendE
	.align		8
        /*0020*/ 	.dword	_ZN40_INTERNAL_8134294c_4_k_cu_b7fcf7fa_433224cuda3std3__442_GLOBAL__N__8134294c_4_k_cu_b7fcf7fa_433226ignoreE
	.align		8
        /*0028*/ 	.dword	_ZN40_INTERNAL_8134294c_4_k_cu_b7fcf7fa_433224cuda3std3__419piecewise_constructE
	.align		8
        /*0030*/ 	.dword	_ZN40_INTERNAL_8134294c_4_k_cu_b7fcf7fa_433224cuda3std3__48in_placeE
	.align		8
        /*0038*/ 	.dword	_ZN40_INTERNAL_8134294c_4_k_cu_b7fcf7fa_433224cuda3std6ranges3__45__cpo4swapE
	.align		8
        /*0040*/ 	.dword	_ZN40_INTERNAL_8134294c_4_k_cu_b7fcf7fa_433224cuda3std6ranges3__45__cpo9iter_moveE
	.align		8
        /*0048*/ 	.dword	_ZN40_INTERNAL_8134294c_4_k_cu_b7fcf7fa_433224cute7productE
	.align		8
        /*0050*/ 	.dword	_ZN40_INTERNAL_8134294c_4_k_cu_b7fcf7fa_433224cute1_E


//--------------------- .text._ZN7cutlass13device_kernelINS_4gemm6kernel13GemmUniversalIN4cute5tupleIJiiiiEEENS1_10collective13CollectiveMmaINS1_37MainloopSm90TmaGmmaWarpSpecializedFP8ILi56ENS5_IJNS4_1CILi1EEESB_SB_EEENS1_32KernelTmaWarpSpecializedPingpongEEENS5_IJNSA_ILi64EEESF_NSA_ILi32EEEEEENS_12float_e4m3_tENS5_IJlSB_lEEENS_12float_e5m2_tESJ_NS4_8TiledMMAINS4_8MMA_AtomIJNS4_4SM904GMMA30MMA_64x64x32_F32E4M3E5M2_SS_TNILNSO_7ScaleInE1ELSQ_1EEEEEENS4_6LayoutISC_NS5_IJNSA_ILi0EEESU_SU_EEEEENS5_IJNS4_10UnderscoreESX_SX_EEEEENS4_13SM90_TMA_LOADENS4_14ComposedLayoutINS4_7SwizzleILi1ELi4ELi3EEENS4_18smem_ptr_flag_bitsILi8EEENST_INS5_IJNSA_ILi8EEESG_EEENS5_IJSG_SB_EEEEEEEvNS4_8identityES10_S1A_vS1B_EENS_8epilogue10collective6detail29Sm90TmaWarpSpecializedAdapterINS1E_15DefaultEpilogueISI_SJ_SJ_NS1D_6thread17LinearCombinationISI_Li1EffLNS1I_9ScaleType4KindE0ELNS_15FloatRoundStyleE2ESI_EENS1_15EpilogueDefaultEEEEEvvEEEEvNT_6ParamsE --------------------------
	.section	.text._ZN7cutlass13device_kernelINS_4gemm6kernel13GemmUniversalIN4cute5tupleIJiiiiEEENS1_10collective13CollectiveMmaINS1_37MainloopSm90TmaGmmaWarpSpecializedFP8ILi56ENS5_IJNS4_1CILi1EEESB_SB_EEENS1_32KernelTmaWarpSpecializedPingpongEEENS5_IJNSA_ILi64EEESF_NSA_ILi32EEEEEENS_12float_e4m3_tENS5_IJlSB_lEEENS_12float_e5m2_tESJ_NS4_8TiledMMAINS4_8MMA_AtomIJNS4_4SM904GMMA30MMA_64x64x32_F32E4M3E5M2_SS_TNILNSO_7ScaleInE1ELSQ_1EEEEEENS4_6LayoutISC_NS5_IJNSA_ILi0EEESU_SU_EEEEENS5_IJNS4_10UnderscoreESX_SX_EEEEENS4_13SM90_TMA_LOADENS4_14ComposedLayoutINS4_7SwizzleILi1ELi4ELi3EEENS4_18smem_ptr_flag_bitsILi8EEENST_INS5_IJNSA_ILi8EEESG_EEENS5_IJSG_SB_EEEEEEEvNS4_8identityES10_S1A_vS1B_EENS_8epilogue10collective6detail29Sm90TmaWarpSpecializedAdapterINS1E_15DefaultEpilogueISI_SJ_SJ_NS1D_6thread17LinearCombinationISI_Li1EffLNS1I_9ScaleType4KindE0ELNS_15FloatRoundStyleE2ESI_EENS1_15EpilogueDefaultEEEEEvvEEEEvNT_6ParamsE,"ax",@progbits
	.align	128
.text._ZN7cutlass13device_kernelINS_4gemm6kernel13GemmUniversalIN4cute5tupleIJiiiiEEENS1_10collective13CollectiveMmaINS1_37MainloopSm90TmaGmmaWarpSpecializedFP8ILi56ENS5_IJNS4_1CILi1EEESB_SB_EEENS1_32KernelTmaWarpSpecializedPingpongEEENS5_IJNSA_ILi64EEESF_NSA_ILi32EEEEEENS_12float_e4m3_tENS5_IJlSB_lEEENS_12float_e5m2_tESJ_NS4_8TiledMMAINS4_8MMA_AtomIJNS4_4SM904GMMA30MMA_64x64x32_F32E4M3E5M2_SS_TNILNSO_7ScaleInE1ELSQ_1EEEEEENS4_6LayoutISC_NS5_IJNSA_ILi0EEESU_SU_EEEEENS5_IJNS4_10UnderscoreESX_SX_EEEEENS4_13SM90_TMA_LOADENS4_14ComposedLayoutINS4_7SwizzleILi1ELi4ELi3EEENS4_18smem_ptr_flag_bitsILi8EEENST_INS5_IJNSA_ILi8EEESG_EEENS5_IJSG_SB_EEEEEEEvNS4_8identityES10_S1A_vS1B_EENS_8epilogue10collective6detail29Sm90TmaWarpSpecializedAdapterINS1E_15DefaultEpilogueISI_SJ_SJ_NS1D_6thread17LinearCombinationISI_Li1EffLNS1I_9ScaleType4KindE0ELNS_15FloatRoundStyleE2ESI_EENS1_15EpilogueDefaultEEEEEvvEEEEvNT_6ParamsE:
        .type           _ZN7cutlass13device_kernelINS_4gemm6kernel13GemmUniversalIN4cute5tupleIJiiiiEEENS1_10collective13CollectiveMmaINS1_37MainloopSm90TmaGmmaWarpSpecializedFP8ILi56ENS5_IJNS4_1CILi1EEESB_SB_EEENS1_32KernelTmaWarpSpecializedPingpongEEENS5_IJNSA_ILi64EEESF_NSA_ILi32EEEEEENS_12float_e4m3_tENS5_IJlSB_lEEENS_12float_e5m2_tESJ_NS4_8TiledMMAINS4_8MMA_AtomIJNS4_4SM904GMMA30MMA_64x64x32_F32E4M3E5M2_SS_TNILNSO_7ScaleInE1ELSQ_1EEEEEENS4_6LayoutISC_NS5_IJNSA_ILi0EEESU_SU_EEEEENS5_IJNS4_10UnderscoreESX_SX_EEEEENS4_13SM90_TMA_LOADENS4_14ComposedLayoutINS4_7SwizzleILi1ELi4ELi3EEENS4_18smem_ptr_flag_bitsILi8EEENST_INS5_IJNSA_ILi8EEESG_EEENS5_IJSG_SB_EEEEEEEvNS4_8identityES10_S1A_vS1B_EENS_8epilogue10collective6detail29Sm90TmaWarpSpecializedAdapterINS1E_15DefaultEpilogueISI_SJ_SJ_NS1D_6thread17LinearCombinationISI_Li1EffLNS1I_9ScaleType4KindE0ELNS_15FloatRoundStyleE2ESI_EENS1_15EpilogueDefaultEEEEEvvEEEEvNT_6ParamsE,@function
        .size           _ZN7cutlass13device_kernelINS_4gemm6kernel13GemmUniversalIN4cute5tupleIJiiiiEEENS1_10collective13CollectiveMmaINS1_37MainloopSm90TmaGmmaWarpSpecializedFP8ILi56ENS5_IJNS4_1CILi1EEESB_SB_EEENS1_32KernelTmaWarpSpecializedPingpongEEENS5_IJNSA_ILi64EEESF_NSA_ILi32EEEEEENS_12float_e4m3_tENS5_IJlSB_lEEENS_12float_e5m2_tESJ_NS4_8TiledMMAINS4_8MMA_AtomIJNS4_4SM904GMMA30MMA_64x64x32_F32E4M3E5M2_SS_TNILNSO_7ScaleInE1ELSQ_1EEEEEENS4_6LayoutISC_NS5_IJNSA_ILi0EEESU_SU_EEEEENS5_IJNS4_10UnderscoreESX_SX_EEEEENS4_13SM90_TMA_LOADENS4_14ComposedLayoutINS4_7SwizzleILi1ELi4ELi3EEENS4_18smem_ptr_flag_bitsILi8EEENST_INS5_IJNSA_ILi8EEESG_EEENS5_IJSG_SB_EEEEEEEvNS4_8identityES10_S1A_vS1B_EENS_8epilogue10collective6detail29Sm90TmaWarpSpecializedAdapterINS1E_15DefaultEpilogueISI_SJ_SJ_NS1D_6thread17LinearCombinationISI_Li1EffLNS1I_9ScaleType4KindE0ELNS_15FloatRoundStyleE2ESI_EENS1_15EpilogueDefaultEEEEEvvEEEEvNT_6ParamsE,(.L_x_245 - _ZN7cutlass13device_kernelINS_4gemm6kernel13GemmUniversalIN4cute5tupleIJiiiiEEENS1_10collective13CollectiveMmaINS1_37MainloopSm90TmaGmmaWarpSpecializedFP8ILi56ENS5_IJNS4_1CILi1EEESB_SB_EEENS1_32KernelTmaWarpSpecializedPingpongEEENS5_IJNSA_ILi64EEESF_NSA_ILi32EEEEEENS_12float_e4m3_tENS5_IJlSB_lEEENS_12float_e5m2_tESJ_NS4_8TiledMMAINS4_8MMA_AtomIJNS4_4SM904GMMA30MMA_64x64x32_F32E4M3E5M2_SS_TNILNSO_7ScaleInE1ELSQ_1EEEEEENS4_6LayoutISC_NS5_IJNSA_ILi0EEESU_SU_EEEEENS5_IJNS4_10UnderscoreESX_SX_EEEEENS4_13SM90_TMA_LOADENS4_14ComposedLayoutINS4_7SwizzleILi1ELi4ELi3EEENS4_18smem_ptr_flag_bitsILi8EEENST_INS5_IJNSA_ILi8EEESG_EEENS5_IJSG_SB_EEEEEEEvNS4_8identityES10_S1A_vS1B_EENS_8epilogue10collective6detail29Sm90TmaWarpSpecializedAdapterINS1E_15DefaultEpilogueISI_SJ_SJ_NS1D_6thread17LinearCombinationISI_Li1EffLNS1I_9ScaleType4KindE0ELNS_15FloatRoundStyleE2ESI_EENS1_15EpilogueDefaultEEEEEvvEEEEvNT_6ParamsE)
        .other          _ZN7cutlass13device_kernelINS_4gemm6kernel13GemmUniversalIN4cute5tupleIJiiiiEEENS1_10collective13CollectiveMmaINS1_37MainloopSm90TmaGmmaWarpSpecializedFP8ILi56ENS5_IJNS4_1CILi1EEESB_SB_EEENS1_32KernelTmaWarpSpecializedPingpongEEENS5_IJNSA_ILi64EEESF_NSA_ILi32EEEEEENS_12float_e4m3_tENS5_IJlSB_lEEENS_12float_e5m2_tESJ_NS4_8TiledMMAINS4_8MMA_AtomIJNS4_4SM904GMMA30MMA_64x64x32_F32E4M3E5M2_SS_TNILNSO_7ScaleInE1ELSQ_1EEEEEENS4_6LayoutISC_NS5_IJNSA_ILi0EEESU_SU_EEEEENS5_IJNS4_10UnderscoreESX_SX_EEEEENS4_13SM90_TMA_LOADENS4_14ComposedLayoutINS4_7SwizzleILi1ELi4ELi3EEENS4_18smem_ptr_flag_bitsILi8EEENST_INS5_IJNSA_ILi8EEESG_EEENS5_IJSG_SB_EEEEEEEvNS4_8identityES10_S1A_vS1B_EENS_8epilogue10collective6detail29Sm90TmaWarpSpecializedAdapterINS1E_15DefaultEpilogueISI_SJ_SJ_NS1D_6thread17LinearCombinationISI_Li1EffLNS1I_9ScaleType4KindE0ELNS_15FloatRoundStyleE2ESI_EENS1_15EpilogueDefaultEEEEEvvEEEEvNT_6ParamsE,@"STO_CUDA_ENTRY STV_DEFAULT"
_ZN7cutlass13device_kernelINS_4gemm6kernel13GemmUniversalIN4cute5tupleIJiiiiEEENS1_10collective13CollectiveMmaINS1_37MainloopSm90TmaGmmaWarpSpecializedFP8ILi56ENS5_IJNS4_1CILi1EEESB_SB_EEENS1_32KernelTmaWarpSpecializedPingpongEEENS5_IJNSA_ILi64EEESF_NSA_ILi32EEEEEENS_12float_e4m3_tENS5_IJlSB_lEEENS_12float_e5m2_tESJ_NS4_8TiledMMAINS4_8MMA_AtomIJNS4_4SM904GMMA30MMA_64x64x32_F32E4M3E5M2_SS_TNILNSO_7ScaleInE1ELSQ_1EEEEEENS4_6LayoutISC_NS5_IJNSA_ILi0EEESU_SU_EEEEENS5_IJNS4_10UnderscoreESX_SX_EEEEENS4_13SM90_TMA_LOADENS4_14ComposedLayoutINS4_7SwizzleILi1ELi4ELi3EEENS4_18smem_ptr_flag_bitsILi8EEENST_INS5_IJNSA_ILi8EEESG_EEENS5_IJSG_SB_EEEEEEEvNS4_8identityES10_S1A_vS1B_EENS_8epilogue10collective6detail29Sm90TmaWarpSpecializedAdapterINS1E_15DefaultEpilogueISI_SJ_SJ_NS1D_6thread17LinearCombinationISI_Li1EffLNS1I_9ScaleType4KindE0ELNS_15FloatRoundStyleE2ESI_EENS1_15EpilogueDefaultEEEEEvvEEEEvNT_6ParamsE:
[----:B------:R-:W-:Y:S01]  /*0000*/  LDC R1, c[0x0][0x28] ;  /* 0x00000a00ff017b82 */ /* 0x000fe20000000800 */
[----:B------:R-:W0:Y:S01]  /*0010*/  S2R R11, SR_TID.X ;  /* 0x00000000000b7919 */ /* 0x000e220000002100 */
[----:B------:R-:W-:Y:S01]  /*0020*/  ELECT P0, URZ, PT ;  /* 0x00000000003f782f */ /* 0x000fe20003800000 */
[----:B------:R-:W-:Y:S01]  /*0030*/  BSSY B0, `(.L_x_0) ;  /* 0x000000f000007945 */ /* 0x000fe20003800000 */
[--C-:B0-----:R-:W-:Y:S02]  /*0040*/  SHF.R.U32.HI R0, RZ, 0x5, R11.reuse ;  /* 0x00000005ff007819 */ /* 0x101fe4000001160b */
[----:B------:R-:W-:-:S03]  /*0050*/  SHF.R.U32.HI R4, RZ, 0x7, R11 ;  /* 0x00000007ff047819 */ /* 0x000fc6000001160b */
[----:B------:R-:W0:Y:S04]  /*0060*/  SHFL.IDX PT, R2, R0, RZ, 0x1f ;  /* 0x00001fff00027589 */ /* 0x000e2800000e0000 */
[----:B------:R1:W2:Y:S01]  /*0070*/  SHFL.IDX PT, R5, R4, RZ, 0x1f ;  /* 0x00001fff04057589 */ /* 0x0002a200000e0000 */
[----:B0-----:R-:W-:-:S13]  /*0080*/  ISETP.NE.OR P0, PT, R2, RZ, !P0 ;  /* 0x000000ff0200720c */ /* 0x001fda0004705670 */
[----:B-12---:R-:W-:Y:S05]  /*0090*/  @P0 BRA `(.L_x_1) ;  /* 0x0000000000200947 */ /* 0x006fea0003800000 */
[----:B------:R-:W-:Y:S02]  /*00a0*/  ULDC.64 UR4, c[0x0][0x198] ;  /* 0x0000660000047ab9 */ /* 0x000fe40000000a00 */
[----:B------:R-:W-:Y:S02]  /*00b0*/  UIADD3 UR6, UP0, UR4, 0xf0, URZ ;  /* 0x000000f004067890 */ /* 0x000fe4000ff1e03f */
[----:B------:R-:W-:Y:S02]  /*00c0*/  UIADD3 UR4, UP1, UR4, 0x1f0, URZ ;  /* 0x000001f004047890 */ /* 0x000fe4000ff3e03f */
[----:B------:R-:W-:Y:S02]  /*00d0*/  UIADD3.X UR7, URZ, UR5, URZ, UP0, !UPT ;  /* 0x000000053f077290 */ /* 0x000fe400087fe43f */
[----:B------:R-:W-:-:S07]  /*00e0*/  UIADD3.X UR5, URZ, UR5, URZ, UP1, !UPT ;  /* 0x000000053f057290 */ /* 0x000fce0008ffe43f */
[----:B------:R0:W-:Y:S02]  /*00f0*/  UTMACCTL.PF [UR6] ;  /* 0x00000000060079b9 */ /* 0x0001e40008040000 */
[----:B------:R0:W-:Y:S02]  /*0100*/  UTMACCTL.PF [UR4] ;  /* 0x00000000040079b9 */ /* 0x0001e40008040000 */
[----:B0-----:R-:W-:Y:S01]  /*0110*/  NOP ;  /* 0x0000000000007918 */ /* 0x001fe20000000000 */
.L_x_1:
[----:B------:R-:W-:Y:S05]  /*0120*/  BSYNC B0 ;  /* 0x0000000000007941 */ /* 0x000fea0003800000 */
.L_x_0:
[----:B------:R-:W0:Y:S02]  /*0130*/  SHFL.IDX PT, R3, R0, RZ, 0x1f ;  /* 0x00001fff00037589 */ /* 0x000e2400000e0000 */
[----:B0-----:R-:W-:-:S13]  /*0140*/  ISETP.NE.AND P0, PT, R3, RZ, PT ;  /* 0x000000ff0300720c */ /* 0x001fda0003f05270 */
[----:B------:R-:W-:Y:S05]  /*0150*/  @P0 BRA `(.L_x_2) ;  /* 0x0000000800040947 */ /* 0x000fea0003800000 */
[----:B------:R-:W-:Y:S01]  /*0160*/  ELECT P0, URZ, PT ;  /* 0x00000000003f782f */ /* 0x000fe20003800000 */
[----:B------:R-:W-:-:S12]  /*0170*/  BSSY B0, `(.L_x_2) ;  /* 0x000007f000007945 */ /* 0x000fd80003800000 */
[----:B------:R-:W-:Y:S05]  /*0180*/  @!P0 BRA `(.L_x_3) ;  /* 0x0000000400f48947 */ /* 0x000fea0003800000 */
[----:B------:R-:W0:Y:S01]  /*0190*/  S2UR UR8, SR_CgaCtaId ;  /* 0x00000000000879c3 */ /* 0x000e220000008800 */
[----:B------:R-:W-:Y:S01]  /*01a0*/  UMOV UR4, 0x400 ;  /* 0x0000040000047882 */ /* 0x000fe20000000000 */
[----:B------:R-:W-:Y:S01]  /*01b0*/  UMOV UR5, 0x1 ;  /* 0x0000000100057882 */ /* 0x000fe20000000000 */
[----:B------:R-:W-:Y:S02]  /*01c0*/  UMOV UR6, 0x80 ;  /* 0x0000008000067882 */ /* 0x000fe40000000000 */
[----:B------:R-:W-:-:S04]  /*01d0*/  UIADD3 UR6, -UR6, 0x100000, URZ ;  /* 0x0010000006067890 */ /* 0x000fc8000fffe13f */
[----:B------:R-:W-:Y:S02]  /*01e0*/  USHF.L.U32 UR7, UR6, 0xb, URZ ;  /* 0x0000000b06077899 */ /* 0x000fe4000800063f */
[----:B------:R-:W-:Y:S02]  /*01f0*/  USHF.L.U32 UR6, UR6, 0x1, URZ ;  /* 0x0000000106067899 */ /* 0x000fe4000800063f */
[----:B0-----:R-:W-:Y:S02]  /*0200*/  ULEA UR8, UR8, UR4, 0x18 ;  /* 0x0000000408087291 */ /* 0x001fe4000f8ec03f */
[----:B------:R-:W-:-:S04]  /*0210*/  UIADD3 UR4, -UR5, 0x100000, URZ ;  /* 0x0010000005047890 */ /* 0x000fc8000fffe13f */
[----:B------:R-:W-:Y:S02]  /*0220*/  USHF.L.U32 UR5, UR4, 0xb, URZ ;  /* 0x0000000b04057899 */ /* 0x000fe4000800063f */
[----:B------:R-:W-:Y:S01]  /*0230*/  USHF.L.U32 UR4, UR4, 0x1, URZ ;  /* 0x0000000104047899 */ /* 0x000fe2000800063f */
[----:B------:R-:W0:Y:S11]  /*0240*/  FENCE.VIEW.ASYNC.S ;  /* 0x00000000000073c6 */ /* 0x000e360000000000 */
[----:B0-----:R0:W1:Y:S01]  /*0250*/  SYNCS.EXCH.64 URZ, [UR8], UR4 ;  /* 0x00000004083f75b2 */ /* 0x0010620008000100 */
[----:B------:R0:W2:Y:S01]  /*0260*/  SYNCS.EXCH.64 URZ, [UR8+0x1c0], UR6 ;  /* 0x0001c006083f75b2 */ /* 0x0000a20008000100 */
[----:B------:R0:W3:Y:S01]  /*0270*/  SYNCS.EXCH.64 URZ, [UR8+0x8], UR4 ;  /* 0x00000804083f75b2 */ /* 0x0000e20008000100 */
[----:B------:R0:W4:Y:S01]  /*0280*/  SYNCS.EXCH.64 URZ, [UR8+0x1c8], UR6 ;  /* 0x0001c806083f75b2 */ /* 0x0001220008000100 */
[----:B------:R0:W0:Y:S01]  /*0290*/  SYNCS.EXCH.64 URZ, [UR8+0x10], UR4 ;  /* 0x00001004083f75b2 */ /* 0x0000220008000100 */
        /* <DEDUP_REMOVED lines=107> */
[----:B-1234-:R-:W-:Y:S01]  /*0950*/  NOP ;  /* 0x0000000000007918 */ /* 0x01efe20000000000 */
.L_x_3:
[----:B0-----:R-:W-:Y:S05]  /*0960*/  BSYNC B0 ;  /* 0x0000000000007941 */ /* 0x001fea0003800000 */
.L_x_2:
[----:B------:R-:W0:Y:S01]  /*0970*/  SHFL.IDX PT, R6, R0, RZ, 0x1f ;  /* 0x00001fff00067589 */ /* 0x000e2200000e0000 */
[----:B------:R-:W-:Y:S01]  /*0980*/  ELECT P0, URZ, PT ;  /* 0x00000000003f782f */ /* 0x000fe20003800000 */
[----:B------:R-:W-:Y:S01]  /*0990*/  NOP ;  /* 0x0000000000007918 */ /* 0x000fe20000000000 */
[----:B------:R-:W-:Y:S01]  /*09a0*/  ELECT P1, URZ, PT ;  /* 0x00000000003f782f */ /* 0x000fe20003820000 */
[----:B------:R1:W2:Y:S01]  /*09b0*/  SHFL.IDX PT, R3, R0, RZ, 0x1f ;  /* 0x00001fff00037589 */ /* 0x0002a200000e0000 */
[----:B------:R-:W-:Y:S01]  /*09c0*/  UMOV UR4, 0x20 ;  /* 0x0000002000047882 */ /* 0x000fe20000000000 */
[----:B------:R-:W-:Y:S01]  /*09d0*/  UMOV UR11, 0x80 ;  /* 0x00000080000b7882 */ /* 0x000fe20000000000 */
[----:B------:R-:W-:Y:S01]  /*09e0*/  NOP ;  /* 0x0000000000007918 */ /* 0x000fe20000000000 */
[----:B------:R-:W3:Y:S01]  /*09f0*/  SHFL.IDX PT, R4, R4, RZ, 0x1f ;  /* 0x00001fff04047589 */ /* 0x000ee200000e0000 */
[C---:B------:R-:W-:Y:S01]  /*0a00*/  VIADD R33, R5.reuse, 0xffffffff ;  /* 0xffffffff05217836 */ /* 0x040fe20000000000 */
[----:B------:R-:W-:Y:S01]  /*0a10*/  ULDC.64 UR20, c[0x0][0x208] ;  /* 0x0000820000147ab9 */ /* 0x000fe20000000a00 */
[----:B------:R-:W-:-:S02]  /*0a20*/  ISETP.NE.AND P2, PT, R5, RZ, PT ;  /* 0x000000ff0500720c */ /* 0x000fc40003f45270 */
[----:B-1----:R-:W-:Y:S02]  /*0a30*/  SHF.R.S32.HI R0, RZ, 0x1f, R11 ;  /* 0x0000001fff007819 */ /* 0x002fe4000001140b */
[----:B------:R-:W-:Y:S02]  /*0a40*/  ISETP.GE.U32.AND P3, PT, R33, 0x2, PT ;  /* 0x000000022100780c */ /* 0x000fe40003f66070 */
[----:B------:R-:W-:-:S04]  /*0a50*/  LEA.HI R0, R0, R11, RZ, 0x7 ;  /* 0x0000000b00007211 */ /* 0x000fc800078f38ff */
[----:B------:R-:W-:Y:S02]  /*0a60*/  LOP3.LUT R0, R0, 0xffffff80, RZ, 0xc0, !PT ;  /* 0xffffff8000007812 */ /* 0x000fe400078ec0ff */
[----:B0-----:R-:W-:-:S03]  /*0a70*/  ISETP.NE.OR P0, PT, R6, RZ, !P0 ;  /* 0x000000ff0600720c */ /* 0x001fc60004705670 */
[----:B------:R-:W-:Y:S01]  /*0a80*/  IMAD.IADD R10, R11, 0x1, -R0 ;  /* 0x000000010b0a7824 */ /* 0x000fe200078e0a00 */
[----:B--2---:R-:W-:Y:S02]  /*0a90*/  ISETP.NE.OR P1, PT, R3, RZ, !P1 ;  /* 0x000000ff0300720c */ /* 0x004fe40004f25670 */
[----:B------:R-:W-:Y:S02]  /*0aa0*/  SHF.R.S32.HI R3, RZ, 0x1f, R2 ;  /* 0x0000001fff037819 */ /* 0x000fe40000011402 */
[----:B---3--:R-:W-:Y:S02]  /*0ab0*/  R2UR UR15, R4 ;  /* 0x00000000040f72ca */ /* 0x008fe400000e0000 */
[----:B------:R-:W-:-:S03]  /*0ac0*/  LEA.HI R3, R3, R2, RZ, 0x2 ;  /* 0x0000000203037211 */ /* 0x000fc600078f10ff */
[----:B------:R-:W-:Y:S01]  /*0ad0*/  VOTEU.ALL UP0, P0 ;  /* 0x00000000003f7886 */ /* 0x000fe20000000000 */
[----:B------:R-:W-:-:S03]  /*0ae0*/  LOP3.LUT R3, R3, 0xfffffffc, RZ, 0xc0, !PT ;  /* 0xfffffffc03037812 */ /* 0x000fc600078ec0ff */
[----:B------:R-:W-:Y:S01]  /*0af0*/  VOTEU.ALL UP1, P1 ;  /* 0x00000000003f7886 */ /* 0x000fe20000820000 */
[----:B------:R-:W0:Y:S01]  /*0b00*/  @!UP0 S2UR UR7, SR_CgaCtaId ;  /* 0x00000000000789c3 */ /* 0x000e220000008800 */
[----:B------:R-:W-:Y:S01]  /*0b10*/  @!UP0 UMOV UR6, 0x400 ;  /* 0x0000040000068882 */ /* 0x000fe20000000000 */
[----:B------:R-:W-:-:S04]  /*0b20*/  @!UP0 UIADD3 UR4, -UR4, 0x100000, URZ ;  /* 0x0010000004048890 */ /* 0x000fc8000fffe13f */
[----:B------:R-:W-:Y:S02]  /*0b30*/  @!UP0 USHF.L.U32 UR5, UR4, 0xb, URZ ;  /* 0x0000000b04058899 */ /* 0x000fe4000800063f */
[----:B------:R-:W-:Y:S01]  /*0b40*/  @!UP0 USHF.L.U32 UR4, UR4, 0x1, URZ ;  /* 0x0000000104048899 */ /* 0x000fe2000800063f */
[----:B------:R-:W-:Y:S01]  /*0b50*/  IMAD.IADD R20, R2, 0x1, -R3 ;  /* 0x0000000102147824 */ /* 0x000fe200078e0a03 */
[----:B------:R-:W-:Y:S01]  /*0b60*/  @!UP1 UMOV UR9, 0x400 ;  /* 0x0000040000099882 */ /* 0x000fe20000000000 */
[----:B------:R-:W-:Y:S01]  /*0b70*/  VOTEU.ALL UP2, P1 ;  /* 0x00000000003f7886 */ /* 0x000fe20000840000 */
[----:B------:R-:W-:Y:S01]  /*0b80*/  VOTEU.ALL UP3, P1 ;  /* 0x00000000003f7886 */ /* 0x000fe20000860000 */
[----:B------:R-:W-:Y:S01]  /*0b90*/  VOTEU.ALL UP4, P1 ;  /* 0x00000000003f7886 */ /* 0x000fe20000880000 */
[----:B------:R-:W1:Y:S01]  /*0ba0*/  @!UP1 S2UR UR10, SR_CgaCtaId ;  /* 0x00000000000a99c3 */ /* 0x000e620000008800 */
[----:B------:R-:W-:Y:S01]  /*0bb0*/  VOTEU.ALL UP5, P1 ;  /* 0x00000000003f7886 */ /* 0x000fe200008a0000 */
[----:B0-----:R-:W-:-:S02]  /*0bc0*/  @!UP0 ULEA UR8, UR7, UR6, 0x18 ;  /* 0x0000000607088291 */ /* 0x001fc4000f8ec03f */
[----:B------:R-:W-:-:S04]  /*0bd0*/  @!UP1 UIADD3 UR6, -UR11, 0x100000, URZ ;  /* 0x001000000b069890 */ /* 0x000fc8000fffe13f */
[----:B------:R-:W-:Y:S02]  /*0be0*/  @!UP1 USHF.L.U32 UR7, UR6, 0xb, URZ ;  /* 0x0000000b06079899 */ /* 0x000fe4000800063f */
[----:B------:R-:W-:Y:S01]  /*0bf0*/  @!UP1 USHF.L.U32 UR6, UR6, 0x1, URZ ;  /* 0x0000000106069899 */ /* 0x000fe2000800063f */
[----:B------:R-:W-:Y:S01]  /*0c00*/  VOTEU.ALL UP0, P0 ;  /* 0x00000000003f7886 */ /* 0x000fe20000000000 */
[----:B-1----:R-:W-:Y:S01]  /*0c10*/  @!UP1 ULEA UR9, UR10, UR9, 0x18 ;  /* 0x000000090a099291 */ /* 0x002fe2000f8ec03f */
[----:B------:R-:W-:Y:S02]  /*0c20*/  VOTEU.ALL UP1, P0 ;  /* 0x00000000003f7886 */ /* 0x000fe40000020000 */
[----:B------:R-:W-:Y:S01]  /*0c30*/  ULDC.64 UR10, c[0x0][0x598] ;  /* 0x00016600000a7ab9 */ /* 0x000fe20000000a00 */
[----:B------:R-:W-:Y:S01]  /*0c40*/  ISETP.NE.AND P0, PT, R20, 0x3, PT ;  /* 0x000000031400780c */ /* 0x000fe20003f05270 */
[----:B------:R-:W0:Y:S02]  /*0c50*/  FENCE.VIEW.ASYNC.S ;  /* 0x00000000000073c6 */ /* 0x000e240000000000 */
[----:B0-----:R0:W1:Y:S01]  /*0c60*/  @!UP0 SYNCS.EXCH.64 URZ, [UR8+0x3b0], UR4 ;  /* 0x0003b004083f85b2 */ /* 0x0010620008000100 */
[----:B------:R-:W-:-:S02]  /*0c70*/  ISETP.NE.U32.AND P1, PT, RZ, UR10, PT ;  /* 0x0000000aff007c0c */ /* 0x000fc4000bf25070 */
[----:B------:R-:W-:Y:S02]  /*0c80*/  ISETP.EQ.OR P0, PT, R20, RZ, !P0 ;  /* 0x000000ff1400720c */ /* 0x000fe40004702670 */
[----:B------:R-:W-:Y:S02]  /*0c90*/  ISETP.NE.AND.EX P1, PT, RZ, UR11, PT, P1 ;  /* 0x0000000bff007c0c */ /* 0x000fe4000bf25310 */
[----:B------:R-:W-:-:S04]  /*0ca0*/  ISETP.EQ.AND P0, PT, R5, RZ, P0 ;  /* 0x000000ff0500720c */ /* 0x000fc80000702270 */
[----:B------:R-:W-:-:S04]  /*0cb0*/  SEL R7, RZ, 0x1, !P0 ;  /* 0x00000001ff077807 */ /* 0x000fc80004000000 */
[----:B------:R-:W-:Y:S01]  /*0cc0*/  SEL R7, R7, 0x2, P3 ;  /* 0x0000000207077807 */ /* 0x000fe20001800000 */
[----:B------:R0:W1:Y:S01]  /*0cd0*/  @!UP1 SYNCS.EXCH.64 URZ, [UR8+0x3b8], UR4 ;  /* 0x0003b804083f95b2 */ /* 0x0000620008000100 */
[----:B------:R-:W-:Y:S01]  /*0ce0*/  NOP ;  /* 0x0000000000007918 */ /* 0x000fe20000000000 */
[----:B------:R0:W1:Y:S01]  /*0cf0*/  @!UP2 SYNCS.EXCH.64 URZ, [UR9+0x390], UR6 ;  /* 0x00039006093fa5b2 */ /* 0x0000620008000100 */
[----:B------:R0:W1:Y:S01]  /*0d00*/  @!UP3 SYNCS.EXCH.64 URZ, [UR9+0x398], UR6 ;  /* 0x00039806093fb5b2 */ /* 0x0000620008000100 */
[----:B------:R0:W1:Y:S01]  /*0d10*/  @!UP4 SYNCS.EXCH.64 URZ, [UR9+0x3a0], UR6 ;  /* 0x0003a006093fc5b2 */ /* 0x0000620008000100 */
[----:B------:R0:W1:Y:S01]  /*0d20*/  @!UP5 SYNCS.EXCH.64 URZ, [UR9+0x3a8], UR6 ;  /* 0x0003a806093fd5b2 */ /* 0x0000620008000100 */
[----:B------:R-:W-:Y:S01]  /*0d30*/  NOP ;  /* 0x0000000000007918 */ /* 0x000fe20000000000 */
[----:B-1----:R-:W-:Y:S06]  /*0d40*/  BAR.SYNC.DEFER_BLOCKING 0x0 ;  /* 0x0000000000007b1d */ /* 0x002fec0000010000 */
[----:B0-----:R-:W-:Y:S05]  /*0d50*/  @!P1 BRA `(.L_x_4) ;  /* 0x00000000001c9947 */ /* 0x001fea0003800000 */
[----:B------:R-:W0:Y:S02]  /*0d60*/  LDC.64 R2, c[0x0][0x598] ;  /* 0x00016600ff027b82 */ /* 0x000e240000000a00 */
[----:B0-----:R-:W2:Y:S02]  /*0d70*/  LDG.E.64 R2, desc[UR20][R2.64] ;  /* 0x0000001402027981 */ /* 0x001ea4000c1e1b00 */
[----:B--2---:R-:W-:-:S04]  /*0d80*/  ISETP.NE.U32.AND P0, PT, R2, RZ, PT ;  /* 0x000000ff0200720c */ /* 0x004fc80003f05070 */
[----:B------:R-:W-:-:S13]  /*0d90*/  ISETP.NE.AND.EX P0, PT, R3, RZ, PT, P0 ;  /* 0x000000ff0300720c */ /* 0x000fda0003f05300 */
[----:B------:R-:W-:Y:S05]  /*0da0*/  @!P0 BRA `(.L_x_4) ;  /* 0x0000000000088947 */ /* 0x000fea0003800000 */
[----:B------:R2:W5:Y:S01]  /*0db0*/  LD.E R12, desc[UR20][R2.64] ;  /* 0x00000014020c7980 */ /* 0x000562000c101900 */
[----:B------:R-:W-:Y:S05]  /*0dc0*/  BRA `(.L_x_5) ;  /* 0x0000000000207947 */ /* 0x000fea0003800000 */
.L_x_4:
[----:B------:R-:W-:Y:S02]  /*0dd0*/  ULDC.64 UR4, c[0x0][0x588] ;  /* 0x0001620000047ab9 */ /* 0x000fe40000000a00 */
[----:B------:R-:W-:-:S04]  /*0de0*/  ISETP.NE.U32.AND P0, PT, RZ, UR4, PT ;  /* 0x00000004ff007c0c */ /* 0x000fc8000bf05070 */
[----:B------:R-:W-:-:S13]  /*0df0*/  ISETP.NE.AND.EX P0, PT, RZ, UR5, PT, P0 ;  /* 0x00000005ff007c0c */ /* 0x000fda000bf05300 */
[----:B------:R-:W-:Y:S05]  /*0e00*/  @!P0 BRA `(.L_x_6) ;  /* 0x00000000000c8947 */ /* 0x000fea0003800000 */
[----:B------:R-:W0:Y:S02]  /*0e10*/  LDC.64 R12, c[0x0][0x588] ;  /* 0x00016200ff0c7b82 */ /* 0x000e240000000a00 */
[----:B0-----:R0:W5:Y:S01]  /*0e20*/  LDG.E R12, desc[UR20][R12.64] ;  /* 0x000000140c0c7981 */ /* 0x001162000c1e1900 */
[----:B------:R-:W-:Y:S05]  /*0e30*/  BRA `(.L_x_5) ;  /* 0x0000000000047947 */ /* 0x000fea0003800000 */
.L_x_6:
[----:B------:R-:W1:Y:S02]  /*0e40*/  LDC R12, c[0x0][0x580] ;  /* 0x00016000ff0c7b82 */ /* 0x000e640000000800 */
.L_x_5:
[----:B------:R-:W-:Y:S02]  /*0e50*/  ULDC.64 UR4, c[0x0][0x5a0] ;  /* 0x0001680000047ab9 */ /* 0x000fe40000000a00 */
[----:B------:R-:W-:-:S04]  /*0e60*/  ISETP.NE.U32.AND P0, PT, RZ, UR4, PT ;  /* 0x00000004ff007c0c */ /* 0x000fc8000bf05070 */
[----:B------:R-:W-:-:S13]  /*0e70*/  ISETP.NE.AND.EX P0, PT, RZ, UR5, PT, P0 ;  /* 0x00000005ff007c0c */ /* 0x000fda000bf05300 */
[----:B------:R-:W-:Y:S05]  /*0e80*/  @!P0 BRA `(.L_x_7) ;  /* 0x00000000001c8947 */ /* 0x000fea0003800000 */
[----:B--2---:R-:W2:Y:S02]  /*0e90*/  LDC.64 R2, c[0x0][0x5a0] ;  /* 0x00016800ff027b82 */ /* 0x004ea40000000a00 */
[----:B--2---:R-:W2:Y:S02]  /*0ea0*/  LDG.E.64 R2, desc[UR20][R2.64] ;  /* 0x0000001402027981 */ /* 0x004ea4000c1e1b00 */
[----:B--2---:R-:W-:-:S04]  /*0eb0*/  ISETP.NE.U32.AND P0, PT, R2, RZ, PT ;  /* 0x000000ff0200720c */ /* 0x004fc80003f05070 */
[----:B------:R-:W-:-:S13]  /*0ec0*/  ISETP.NE.AND.EX P0, PT, R3, RZ, PT, P0 ;  /* 0x000000ff0300720c */ /* 0x000fda0003f05300 */
[----:B------:R-:W-:Y:S05]  /*0ed0*/  @!P0 BRA `(.L_x_7) ;  /* 0x0000000000088947 */ /* 0x000fea0003800000 */
[----:B0-----:R4:W5:Y:S01]  /*0ee0*/  LD.E R13, desc[UR20][R2.64] ;  /* 0x00000014020d7980 */ /* 0x001962000c101900 */
[----:B------:R-:W-:Y:S05]  /*0ef0*/  BRA `(.L_x_8) ;  /* 0x0000000000207947 */ /* 0x000fea0003800000 */
.L_x_7:
[----:B------:R-:W-:Y:S02]  /*0f00*/  ULDC.64 UR4, c[0x0][0x590] ;  /* 0x0001640000047ab9 */ /* 0x000fe40000000a00 */
[----:B------:R-:W-:-:S04]  /*0f10*/  ISETP.NE.U32.AND P0, PT, RZ, UR4, PT ;  /* 0x00000004ff007c0c */ /* 0x000fc8000bf05070 */
[----:B------:R-:W-:-:S13]  /*0f20*/  ISETP.NE.AND.EX P0, PT, RZ, UR5, PT, P0 ;  /* 0x00000005ff007c0c */ /* 0x000fda000bf05300 */
[----:B------:R-:W-:Y:S05]  /*0f30*/  @!P0 BRA `(.L_x_9) ;  /* 0x00000000000c8947 */ /* 0x000fea0003800000 */
[----:B--2---:R-:W0:Y:S02]  /*0f40*/  LDC.64 R2, c[0x0][0x590] ;  /* 0x00016400ff027b82 */ /* 0x004e240000000a00 */
[----:B0-----:R3:W5:Y:S01]  /*0f50*/  LDG.E R13, desc[UR20][R2.64] ;  /* 0x00000014020d7981 */ /* 0x001762000c1e1900 */
[----:B------:R-:W-:Y:S05]  /*0f60*/  BRA `(.L_x_8) ;  /* 0x0000000000047947 */ /* 0x000fea0003800000 */
.L_x_9:
[----:B0-----:R-:W0:Y:S02]  /*0f70*/  LDC R13, c[0x0][0x584] ;  /* 0x00016100ff0d7b82 */ /* 0x001e240000000800 */
.L_x_8:
[----:B------:R-:W1:Y:S01]  /*0f80*/  LDC R0, c[0x0][0x65c] ;  /* 0x00019700ff007b82 */ /* 0x000e620000000800 */
[----:B------:R-:W2:Y:S01]  /*0f90*/  S2R R21, SR_CTAID.Y ;  /* 0x0000000000157919 */ /* 0x000ea20000002600 */
[----:B------:R-:W-:Y:S01]  /*0fa0*/  ULDC UR8, c[0x0][0x28c] ;  /* 0x0000a30000087ab9 */ /* 0x000fe20000000800 */
[----:B------:R-:W-:Y:S01]  /*0fb0*/  ISETP.NE.AND P0, PT, R5, 0x2, PT ;  /* 0x000000020500780c */ /* 0x000fe20003f05270 */
[----:B------:R-:W-:Y:S01]  /*0fc0*/  UIADD3 UR8, UR8, 0x1f, URZ ;  /* 0x0000001f08087890 */ /* 0x000fe2000fffe03f */
[----:B------:R-:W0:Y:S01]  /*0fd0*/  S2R R14, SR_CTAID.X ;  /* 0x00000000000e7919 */ /* 0x000e220000002500 */
[----:B------:R-:W-:Y:S01]  /*0fe0*/  UMOV UR5, URZ ;  /* 0x0000003f00057c82 */ /* 0x000fe20008000000 */
[----:B------:R-:W-:Y:S01]  /*0ff0*/  UMOV UR4, URZ ;  /* 0x0000003f00047c82 */ /* 0x000fe20008000000 */
[----:B------:R-:W-:-:S04]  /*1000*/  USHF.R.S32.HI UR9, URZ, 0x1f, UR8 ;  /* 0x0000001f3f097899 */ /* 0x000fc80008011408 */
[----:B------:R-:W-:-:S04]  /*1010*/  ULEA.HI UR9, UR9, UR8, URZ, 0x5 ;  /* 0x0000000809097291 */ /* 0x000fc8000f8f283f */
[----:B------:R-:W-:Y:S01]  /*1020*/  USHF.R.S32.HI UR13, URZ, 0x5, UR9 ;  /* 0x000000053f0d7899 */ /* 0x000fe20008011409 */
[----:B-1----:R-:W-:-:S13]  /*1030*/  ISETP.NE.AND P4, PT, R0, 0x1, PT ;  /* 0x000000010000780c */ /* 0x002fda0003f85270 */
[----:B------:R-:W0:Y:S01]  /*1040*/  @P4 LDC R15, c[0x0][0x10] ;  /* 0x00000400ff0f4b82 */ /* 0x000e220000000800 */
[----:B--234-:R-:W-:Y:S02]  /*1050*/  @P4 IMAD.MOV.U32 R2, RZ, RZ, R21 ;  /* 0x000000ffff024224 */ /* 0x01cfe400078e0015 */
[----:B------:R-:W-:Y:S02]  /*1060*/  @P4 IMAD.MOV.U32 R3, RZ, RZ, RZ ;  /* 0x000000ffff034224 */ /* 0x000fe400078e00ff */
[----:B------:R-:W-:-:S03]  /*1070*/  @P4 IMAD.MOV.U32 R5, RZ, RZ, RZ ;  /* 0x000000ffff054224 */ /* 0x000fc600078e00ff */
[----:B------:R-:W1:Y:S01]  /*1080*/  @!P4 LDC R9, c[0x0][0xc] ;  /* 0x00000300ff09cb82 */ /* 0x000e620000000800 */
[----:B------:R-:W-:Y:S01]  /*1090*/  ULDC UR6, c[0x0][0xc] ;  /* 0x0000030000067ab9 */ /* 0x000fe20000000800 */
[----:B------:R-:W-:Y:S02]  /*10a0*/  ULDC UR7, c[0x0][0x10] ;  /* 0x0000040000077ab9 */ /* 0x000fe40000000800 */
[----:B------:R-:W-:-:S04]  /*10b0*/  UIMAD.WIDE.U32 UR6, UR6, UR7, URZ ;  /* 0x00000007060672a5 */ /* 0x000fc8000f8e003f */
[----:B------:R-:W2:Y:S01]  /*10c0*/  LDC R8, c[0x0][0x14] ;  /* 0x00000500ff087b82 */ /* 0x000ea20000000800 */
[----:B0-----:R-:W-:-:S04]  /*10d0*/  @P4 IMAD.WIDE.U32 R2, R14, R15, R2 ;  /* 0x0000000f0e024225 */ /* 0x001fc800078e0002 */
[----:B------:R-:W-:Y:S02]  /*10e0*/  IMAD.MOV.U32 R15, RZ, RZ, RZ ;  /* 0x000000ffff0f7224 */ /* 0x000fe400078e00ff */
[----:B------:R-:W-:Y:S02]  /*10f0*/  @P4 IMAD.IADD R3, R3, 0x1, R5 ;  /* 0x0000000103034824 */ /* 0x000fe400078e0205 */
[----:B-1----:R-:W-:-:S04]  /*1100*/  @!P4 IMAD.WIDE.U32 R4, R9, R21, R14 ;  /* 0x000000150904c225 */ /* 0x002fc800078e000e */
[----:B------:R-:W-:Y:S02]  /*1110*/  @!P4 IMAD.MOV.U32 R2, RZ, RZ, R4 ;  /* 0x000000ffff02c224 */ /* 0x000fe400078e0004 */
[----:B------:R-:W-:Y:S02]  /*1120*/  @!P4 IMAD.MOV.U32 R3, RZ, RZ, R5 ;  /* 0x000000ffff03c224 */ /* 0x000fe400078e0005 */
[C---:B--2---:R-:W-:Y:S02]  /*1130*/  IMAD R17, R8.reuse, UR7, RZ ;  /* 0x0000000708117c24 */ /* 0x044fe4000f8e02ff */
[----:B------:R-:W-:Y:S01]  /*1140*/  IMAD.WIDE.U32 R8, R8, UR6, RZ ;  /* 0x0000000608087c25 */ /* 0x000fe2000f8e00ff */
[----:B------:R-:W-:-:S03]  /*1150*/  ULDC.64 UR6, c[0x0][0x650] ;  /* 0x0001940000067ab9 */ /* 0x000fc60000000a00 */
[----:B------:R-:W-:Y:S01]  /*1160*/  IMAD.IADD R0, R9, 0x1, R17 ;  /* 0x0000000109007824 */ /* 0x000fe200078e0211 */
[----:B------:R-:W-:Y:S06]  /*1170*/  @P0 BRA `(.L_x_10) ;  /* 0x0000000000200947 */ /* 0x000fec0003800000 */
[----:B------:R-:W-:Y:S01]  /*1180*/  USHF.R.U32.HI UR4, URZ, 0x3, UR13 ;  /* 0x000000033f047899 */ /* 0x000fe2000801160d */
[----:B------:R-:W-:Y:S01]  /*1190*/  IADD3 R2, P0, R2, R8, RZ ;  /* 0x0000000802027210 */ /* 0x000fe20007f1e0ff */
[----:B------:R-:W-:Y:S02]  /*11a0*/  UISETP.GE.U32.AND UP0, UPT, UR13, 0x38, UPT ;  /* 0x000000380d00788c */ /* 0x000fe4000bf06070 */
[----:B------:R-:W-:Y:S02]  /*11b0*/  UIMAD.WIDE.U32 UR4, UR4, 0x24924925, URZ ;  /* 0x24924925040478a5 */ /* 0x000fe4000f8e003f */
[----:B------:R-:W-:-:S05]  /*11c0*/  IMAD.X R3, R0, 0x1, R3, P0 ;  /* 0x0000000100037824 */ /* 0x000fca00000e0603 */
[----:B------:R-:W-:Y:S02]  /*11d0*/  UMOV UR4, URZ ;  /* 0x0000003f00047c82 */ /* 0x000fe40008000000 */
[----:B------:R-:W-:Y:S02]  /*11e0*/  @UP0 ULOP3.LUT UR4, UR5, 0x1, URZ, 0xc0, !UPT ;  /* 0x0000000105040892 */ /* 0x000fe4000f8ec03f */
[----:B------:R-:W-:-:S12]  /*11f0*/  UIMAD UR5, UR5, -0x38, UR13 ;  /* 0xffffffc8050578a4 */ /* 0x000fd8000f8e020d */
.L_x_10:
[----:B------:R-:W-:Y:S01]  /*1200*/  ISETP.GE.U32.AND P0, PT, R2, UR6, PT ;  /* 0x0000000602007c0c */ /* 0x000fe2000bf06070 */
[----:B------:R-:W-:Y:S01]  /*1210*/  IMAD.MOV.U32 R6, RZ, RZ, -0x1 ;  /* 0xffffffffff067424 */ /* 0x000fe200078e00ff */
[----:B------:R-:W-:Y:S01]  /*1220*/  PRMT R16, RZ, 0x7610, R16 ;  /* 0x00007610ff107816 */ /* 0x000fe20000000010 */
[----:B------:R-:W-:Y:S01]  /*1230*/  IMAD.MOV.U32 R4, RZ, RZ, -0x1 ;  /* 0xffffffffff047424 */ /* 0x000fe200078e00ff */
[----:B------:R-:W-:Y:S01]  /*1240*/  ISETP.GE.U32.AND.EX P0, PT, R3, UR7, PT, P0 ;  /* 0x0000000703007c0c */ /* 0x000fe2000bf06100 */
[----:B------:R-:W-:-:S12]  /*1250*/  IMAD.MOV.U32 R5, RZ, RZ, -0x1 ;  /* 0xffffffffff057424 */ /* 0x000fd800078e00ff */
[----:B------:R-:W-:Y:S05]  /*1260*/  @P0 BRA `(.L_x_11) ;  /* 0x00000004005c0947 */ /* 0x000fea0003800000 */
[----:B------:R-:W0:Y:S01]  /*1270*/  LDC.64 R24, c[0x0][0x628] ;  /* 0x00018a00ff187b82 */ /* 0x000e220000000a00 */
[----:B------:R-:W-:Y:S02]  /*1280*/  IMAD.MOV.U32 R4, RZ, RZ, R2 ;  /* 0x000000ffff047224 */ /* 0x000fe400078e0002 */
[----:B------:R-:W-:-:S05]  /*1290*/  IMAD.MOV.U32 R5, RZ, RZ, R3 ;  /* 0x000000ffff057224 */ /* 0x000fca00078e0003 */
[----:B------:R-:W1:Y:S08]  /*12a0*/  LDC R6, c[0x0][0x630] ;  /* 0x00018c00ff067b82 */ /* 0x000e700000000800 */
[----:B------:R-:W2:Y:S01]  /*12b0*/  LDC.64 R26, c[0x0][0x620] ;  /* 0x00018800ff1a7b82 */ /* 0x000ea20000000a00 */
[----:B0-----:R-:W-:-:S04]  /*12c0*/  ISETP.NE.U32.AND P0, PT, R24, RZ, PT ;  /* 0x000000ff1800720c */ /* 0x001fc80003f05070 */
[----:B------:R-:W-:-:S13]  /*12d0*/  ISETP.NE.AND.EX P0, PT, R25, RZ, PT, P0 ;  /* 0x000000ff1900720c */ /* 0x000fda0003f05300 */
[----:B-12---:R-:W-:Y:S05]  /*12e0*/  @!P0 BRA `(.L_x_12) ;  /* 0x0000000000288947 */ /* 0x006fea0003800000 */
[----:B------:R-:W0:Y:S02]  /*12f0*/  LDC R19, c[0x0][0x634] ;  /* 0x00018d00ff137b82 */ /* 0x000e240000000800 */
[----:B0-----:R-:W-:-:S05]  /*1300*/  IADD3 R19, P0, R2, R19, RZ ;  /* 0x0000001302137210 */ /* 0x001fca0007f1e0ff */
[----:B------:R-:W-:-:S04]  /*1310*/  IMAD.X R23, RZ, RZ, R3, P0 ;  /* 0x000000ffff177224 */ /* 0x000fc800000e0603 */
[----:B------:R-:W-:-:S04]  /*1320*/  IMAD.WIDE.U32 R4, R23, R24, RZ ;  /* 0x0000001817047225 */ /* 0x000fc800078e00ff */
[----:B------:R-:W-:-:S04]  /*1330*/  IMAD.WIDE.U32 R16, P0, R19, R25, R4 ;  /* 0x0000001913107225 */ /* 0x000fc80007800004 */
[----:B------:R-:W-:-:S04]  /*1340*/  IMAD.WIDE.U32 R4, R19, R24, RZ ;  /* 0x0000001813047225 */ /* 0x000fc800078e00ff */
[----:B------:R-:W-:Y:S01]  /*1350*/  IMAD.X R19, RZ, RZ, RZ, P0 ;  /* 0x000000ffff137224 */ /* 0x000fe200000e06ff */
[----:B------:R-:W-:Y:S01]  /*1360*/  IADD3 RZ, P0, R5, R16, RZ ;  /* 0x0000001005ff7210 */ /* 0x000fe20007f1e0ff */
[----:B------:R-:W-:-:S04]  /*1370*/  IMAD.MOV.U32 R18, RZ, RZ, R17 ;  /* 0x000000ffff127224 */ /* 0x000fc800078e0011 */
[----:B------:R-:W-:-:S08]  /*1380*/  IMAD.WIDE.U32.X R4, R23, R25, R18, P0 ;  /* 0x0000001917047225 */ /* 0x000fd000000e0412 */
.L_x_12:
[--C-:B------:R-:W-:Y:S01]  /*1390*/  SHF.R.U64 R32, R4, R6, R5.reuse ;  /* 0x0000000604207219 */ /* 0x100fe20000001205 */
[----:B------:R-:W0:Y:S01]  /*13a0*/  LDC.64 R28, c[0x0][0x640] ;  /* 0x00019000ff1c7b82 */ /* 0x000e220000000a00 */
[----:B------:R-:W-:Y:S01]  /*13b0*/  I2FP.F32.U32 R4, R14 ;  /* 0x0000000e00047245 */ /* 0x000fe20000201000 */
[----:B------:R-:W-:Y:S01]  /*13c0*/  ULDC UR6, c[0x0][0x150] ;  /* 0x0000540000067ab9 */ /* 0x000fe20000000800 */
[----:B------:R-:W-:Y:S02]  /*13d0*/  SHF.R.U32.HI R5, RZ, R6, R5 ;  /* 0x00000006ff057219 */ /* 0x000fe40000011605 */
[----:B------:R-:W-:Y:S01]  /*13e0*/  IADD3 R17, P0, RZ, -R32, RZ ;  /* 0x80000020ff117210 */ /* 0x000fe20007f1e0ff */
[----:B------:R-:W-:Y:S01]  /*13f0*/  FMUL R6, R4, UR6 ;  /* 0x0000000604067c20 */ /* 0x000fe20008400000 */
[----:B------:R-:W-:Y:S01]  /*1400*/  ULDC UR6, c[0x0][0x154] ;  /* 0x0000550000067ab9 */ /* 0x000fe20000000800 */
[----:B------:R-:W1:Y:S02]  /*1410*/  LDC R18, c[0x0][0x618] ;  /* 0x00018600ff127b82 */ /* 0x000e640000000800 */
[----:B------:R-:W-:-:S02]  /*1420*/  IMAD.X R19, RZ, RZ, ~R5, P0 ;  /* 0x000000ffff137224 */ /* 0x000fc400000e0e05 */
[----:B------:R-:W2:Y:S01]  /*1430*/  F2I.U32.TRUNC.NTZ R6, R6 ;  /* 0x0000000600067305 */ /* 0x000ea2000020f000 */
[----:B------:R-:W-:-:S03]  /*1440*/  IMAD.WIDE.U32 R4, R17, R26, R2 ;  /* 0x0000001a11047225 */ /* 0x000fc600078e0002 */
[----:B------:R-:W3:Y:S01]  /*1450*/  LDC R15, c[0x0][0x144] ;  /* 0x00005100ff0f7b82 */ /* 0x000ee20000000800 */
[----:B------:R-:W-:-:S04]  /*1460*/  IMAD R16, R19, R26, RZ ;  /* 0x0000001a13107224 */ /* 0x000fc800078e02ff */
[----:B------:R-:W-:-:S03]  /*1470*/  IMAD R17, R17, R27, R16 ;  /* 0x0000001b11117224 */ /* 0x000fc600078e0210 */
[----:B------:R-:W4:Y:S01]  /*1480*/  LDC R22, c[0x0][0x608] ;  /* 0x00018200ff167b82 */ /* 0x000f220000000800 */
[----:B------:R-:W-:Y:S01]  /*1490*/  IMAD.IADD R17, R5, 0x1, R17 ;  /* 0x0000000105117824 */ /* 0x000fe200078e0211 */
[----:B0-----:R-:W-:Y:S01]  /*14a0*/  ISETP.NE.U32.AND P0, PT, R28, RZ, PT ;  /* 0x000000ff1c00720c */ /* 0x001fe20003f05070 */
[----:B--2---:R-:W-:-:S03]  /*14b0*/  IMAD.MOV R5, RZ, RZ, -R6 ;  /* 0x000000ffff057224 */ /* 0x004fc600078e0a06 */
[----:B------:R-:W-:Y:S02]  /*14c0*/  ISETP.NE.AND.EX P0, PT, R29, RZ, PT, P0 ;  /* 0x000000ff1d00720c */ /* 0x000fe40003f05300 */
[----:B------:R-:W0:Y:S01]  /*14d0*/  LDC R19, c[0x0][0x658] ;  /* 0x00019600ff137b82 */ /* 0x000e220000000800 */
[-CC-:B-1----:R-:W-:Y:S02]  /*14e0*/  SHF.R.U64 R26, R4, R18.reuse, R17.reuse ;  /* 0x00000012041a7219 */ /* 0x182fe40000001211 */
[----:B------:R-:W-:Y:S02]  /*14f0*/  I2FP.F32.U32 R4, R21 ;  /* 0x0000001500047245 */ /* 0x000fe40000201000 */
[----:B------:R-:W-:Y:S01]  /*1500*/  SHF.R.U32.HI R17, RZ, R18, R17 ;  /* 0x00000012ff117219 */ /* 0x000fe20000011611 */
[----:B------:R-:W-:Y:S02]  /*1510*/  IMAD.MOV.U32 R18, RZ, RZ, 0x1 ;  /* 0x00000001ff127424 */ /* 0x000fe400078e00ff */
[----:B------:R-:W1:Y:S01]  /*1520*/  LDC R24, c[0x0][0x148] ;  /* 0x00005200ff187b82 */ /* 0x000e620000000800 */
[----:B---3--:R-:W-:-:S02]  /*1530*/  IMAD R6, R15, R5, R14 ;  /* 0x000000050f067224 */ /* 0x008fc400078e020e */
[----:B------:R-:W-:Y:S01]  /*1540*/  FMUL R5, R4, UR6 ;  /* 0x0000000604057c20 */ /* 0x000fe20008400000 */
[----:B------:R-:W-:-:S04]  /*1550*/  IMAD.MOV.U32 R4, RZ, RZ, -0x1 ;  /* 0xffffffffff047424 */ /* 0x000fc800078e00ff */
[----:B------:R-:W2:Y:S01]  /*1560*/  LDC R25, c[0x0][0x600] ;  /* 0x00018000ff197b82 */ /* 0x000ea20000000800 */
[-CC-:B----4-:R-:W-:Y:S02]  /*1570*/  SHF.R.U64 R34, R26, R22.reuse, R17.reuse ;  /* 0x000000161a227219 */ /* 0x190fe40000001211 */
[----:B------:R-:W-:Y:S02]  /*1580*/  SHF.R.U32.HI R14, RZ, R22, R17 ;  /* 0x00000016ff0e7219 */ /* 0x000fe40000011611 */
[----:B------:R3:W4:Y:S03]  /*1590*/  F2I.U32.TRUNC.NTZ R22, R5 ;  /* 0x0000000500167305 */ /* 0x000726000020f000 */
[----:B------:R-:W1:Y:S01]  /*15a0*/  LDC R27, c[0x0][0x648] ;  /* 0x00019200ff1b7b82 */ /* 0x000e620000000800 */
[-C--:B0-----:R-:W-:Y:S02]  /*15b0*/  SHF.R.U64 R36, R34, R19.reuse, R14 ;  /* 0x0000001322247219 */ /* 0x081fe4000000120e */
[----:B------:R-:W-:-:S02]  /*15c0*/  SHF.L.U32 R4, R4, R19, RZ ;  /* 0x0000001304047219 */ /* 0x000fc400000006ff */
[-C--:B------:R-:W-:Y:S02]  /*15d0*/  SHF.R.U32.HI R14, RZ, R19.reuse, R14 ;  /* 0x00000013ff0e7219 */ /* 0x080fe4000001160e */
[----:B------:R-:W-:Y:S01]  /*15e0*/  SHF.L.U32 R18, R18, R19, RZ ;  /* 0x0000001312127219 */ /* 0x000fe200000006ff */
[----:B------:R-:W0:Y:S01]  /*15f0*/  LDC R31, c[0x0][0x638] ;  /* 0x00018e00ff1f7b82 */ /* 0x000e220000000800 */
[----:B------:R-:W-:Y:S01]  /*1600*/  LOP3.LUT R19, RZ, R4, RZ, 0x33, !PT ;  /* 0x00000004ff137212 */ /* 0x000fe200078e33ff */
[----:B------:R-:W-:Y:S02]  /*1610*/  IMAD.MOV.U32 R4, RZ, RZ, R36 ;  /* 0x000000ffff047224 */ /* 0x000fe400078e0024 */
[----:B---3--:R-:W-:-:S04]  /*1620*/  IMAD.MOV.U32 R5, RZ, RZ, R14 ;  /* 0x000000ffff057224 */ /* 0x008fc800078e000e */
[----:B------:R-:W3:Y:S01]  /*1630*/  LDC R30, c[0x0][0x610] ;  /* 0x00018400ff1e7b82 */ /* 0x000ee20000000800 */
[----:B----4-:R-:W-:Y:S05]  /*1640*/  @!P0 BRA `(.L_x_13) ;  /* 0x0000000000288947 */ /* 0x010fea0003800000 */
[----:B------:R-:W4:Y:S02]  /*1650*/  LDC R17, c[0x0][0x64c] ;  /* 0x00019300ff117b82 */ /* 0x000f240000000800 */
[----:B----4-:R-:W-:-:S05]  /*1660*/  IADD3 R17, P0, R36, R17, RZ ;  /* 0x0000001124117210 */ /* 0x010fca0007f1e0ff */
        /* <DEDUP_REMOVED lines=8> */
.L_x_13:
[----:B-1----:R-:W-:Y:S01]  /*16f0*/  SHF.R.U64 R4, R4, R27, R5 ;  /* 0x0000001b04047219 */ /* 0x002fe20000001205 */
[----:B--2---:R-:W-:Y:S01]  /*1700*/  VIADD R5, R25, 0xffffffff ;  /* 0xffffffff19057836 */ /* 0x004fe20000000000 */
[----:B------:R-:W-:Y:S01]  /*1710*/  LOP3.LUT R19, R34, R19, RZ, 0xc0, !PT ;  /* 0x0000001322137212 */ /* 0x000fe200078ec0ff */
[----:B------:R-:W-:Y:S02]  /*1720*/  IMAD.MOV R22, RZ, RZ, -R22 ;  /* 0x000000ffff167224 */ /* 0x000fe400078e0a16 */
[----:B------:R-:W-:Y:S01]  /*1730*/  IMAD.MOV R14, RZ, RZ, -R4 ;  /* 0x000000ffff0e7224 */ /* 0x000fe200078e0a04 */
[----:B------:R-:W-:Y:S01]  /*1740*/  LOP3.LUT R5, R26, R5, RZ, 0xc0, !PT ;  /* 0x000000051a057212 */ /* 0x000fe200078ec0ff */
[----:B------:R-:W-:Y:S02]  /*1750*/  IMAD R19, R18, R4, R19 ;  /* 0x0000000412137224 */ /* 0x000fe400078e0213 */
[----:B------:R-:W-:Y:S02]  /*1760*/  @P4 IMAD R6, R24, R22, R21 ;  /* 0x0000001618064224 */ /* 0x000fe400078e0215 */
[----:B0-----:R-:W-:-:S02]  /*1770*/  IMAD R4, R14, R31, R36 ;  /* 0x0000001f0e047224 */ /* 0x001fc400078e0224 */
[----:B---3--:R-:W-:Y:S02]  /*1780*/  IMAD R6, R19, R30, R6 ;  /* 0x0000001e13067224 */ /* 0x008fe400078e0206 */
[----:B------:R-:W-:Y:S02]  /*1790*/  IMAD R5, R4, R25, R5 ;  /* 0x0000001904057224 */ /* 0x000fe400078e0205 */
[----:B------:R-:W-:-:S03]  /*17a0*/  IMAD.MOV.U32 R16, RZ, RZ, 0x1 ;  /* 0x00000001ff107424 */ /* 0x000fc600078e00ff */
[----:B------:R-:W-:Y:S02]  /*17b0*/  SEL R4, R5, R6, !P4 ;  /* 0x0000000605047207 */ /* 0x000fe40006000000 */
[----:B------:R-:W-:Y:S01]  /*17c0*/  SEL R6, R6, R5, !P4 ;  /* 0x0000000506067207 */ /* 0x000fe20006000000 */
[----:B------:R-:W-:-:S07]  /*17d0*/  IMAD.MOV.U32 R5, RZ, RZ, R32 ;  /* 0x000000ffff057224 */ /* 0x000fce00078e0020 */
.L_x_11:
[----:B------:R-:W-:Y:S05]  /*17e0*/  @!P2 BRA `(.L_x_14) ;  /* 0x0000004000b8a947 */ /* 0x000fea0003800000 */
[----:B------:R-:W-:-:S13]  /*17f0*/  ISETP.GT.U32.AND P0, PT, R33, 0x1, PT ;  /* 0x000000012100780c */ /* 0x000fda0003f04070 */
[----:B------:R-:W-:Y:S05]  /*1800*/  @P0 EXIT ;  /* 0x000000000000094d */ /* 0x000fea0003800000 */
.L_x_15:
[----:B------:R-:W-:-:S08]  /*1810*/  NOP ;  /* 0x0000000000007918 */ /* 0x000fd00000000000 */
[----:B------:R-:W0:Y:S02]  /*1820*/  USETMAXREG.TRY_ALLOC.CTAPOOL UP0, 0xe8 ;  /* 0x000000e8000079c8 */ /* 0x000e240008000600 */
[----:B0-----:R-:W-:-:S13]  /*1830*/  PLOP3.LUT P0, PT, PT, PT, UP0, 0x80, 0x0 ;  /* 0x000000000000781c */ /* 0x001fda0003f0f008 */
[----:B------:R-:W-:Y:S05]  /*1840*/  @!P0 BRA `(.L_x_15) ;  /* 0xfffffffc00f08947 */ /* 0x000fea000383ffff */
[----:B------:R-:W-:-:S13]  /*1850*/  LOP3.LUT P0, RZ, R16, 0xff, RZ, 0xc0, !PT ;  /* 0x000000ff10ff7812 */ /* 0x000fda000780c0ff */
[----:B------:R-:W-:Y:S05]  /*1860*/  @!P0 EXIT ;  /* 0x000000000000894d */ /* 0x000fea0003800000 */
[----:B------:R-:W0:Y:S01]  /*1870*/  S2UR UR6, SR_CgaCtaId ;  /* 0x00000000000679c3 */ /* 0x000e220000008800 */
[----:B------:R-:W-:Y:S01]  /*1880*/  SHF.R.S32.HI R11, RZ, 0x1f, R10 ;  /* 0x0000001fff0b7819 */ /* 0x000fe2000001140a */
[----:B------:R-:W-:Y:S01]  /*1890*/  UIADD3 UR7, UR15, -0x1, URZ ;  /* 0xffffffff0f077890 */ /* 0x000fe2000fffe03f */
[----:B------:R-:W-:Y:S01]  /*18a0*/  LOP3.LUT R86, R7, 0x1, RZ, 0xfc, !PT ;  /* 0x0000000107567812 */ /* 0x000fe200078efcff */
[----:B------:R-:W-:Y:S01]  /*18b0*/  UMOV UR12, 0x400 ;  /* 0x00000400000c7882 */ /* 0x000fe20000000000 */
[CC--:B------:R-:W-:Y:S01]  /*18c0*/  LEA.HI R15, R11.reuse, R10.reuse, RZ, 0x2 ;  /* 0x0000000a0b0f7211 */ /* 0x0c0fe200078f10ff */
[----:B------:R-:W-:Y:S01]  /*18d0*/  UISETP.LT.AND UP0, UPT, UR13, 0x1, UPT ;  /* 0x000000010d00788c */ /* 0x000fe2000bf01270 */
[----:B------:R-:W-:Y:S01]  /*18e0*/  LEA.HI R16, R11, R10, RZ, 0x5 ;  /* 0x0000000a0b107211 */ /* 0x000fe200078f28ff */
[----:B------:R-:W-:Y:S01]  /*18f0*/  USHF.L.U32 UR23, UR13, 0x1, URZ ;  /* 0x000000010d177899 */ /* 0x000fe2000800063f */
[--C-:B------:R-:W-:Y:S01]  /*1900*/  SHF.R.S32.HI R14, RZ, 0x2, R15.reuse ;  /* 0x00000002ff0e7819 */ /* 0x100fe2000001140f */
[----:B------:R-:W-:Y:S01]  /*1910*/  USEL UR14, UR13, 0x1, UP0 ;  /* 0x000000010d0e7887 */ /* 0x000fe20008000000 */
[----:B------:R-:W-:Y:S01]  /*1920*/  SHF.R.S32.HI R17, RZ, 0x1f, R15 ;  /* 0x0000001fff117819 */ /* 0x000fe2000001140f */
[----:B------:R-:W-:Y:S01]  /*1930*/  UISETP.NE.AND UP0, UPT, UR7, URZ, UPT ;  /* 0x0000003f0700728c */ /* 0x000fe2000bf05270 */
[----:B------:R-:W-:Y:S01]  /*1940*/  LOP3.LUT R11, R15, 0xfffffffc, RZ, 0xc0, !PT ;  /* 0xfffffffc0f0b7812 */ /* 0x000fe200078ec0ff */
[----:B------:R-:W-:Y:S01]  /*1950*/  UIADD3 UR14, -UR14, UR13, URZ ;  /* 0x0000000d0e0e7290 */ /* 0x000fe2000fffe13f */
[----:B------:R-:W-:Y:S01]  /*1960*/  LEA.HI R17, R17, R14, RZ, 0x3 ;  /* 0x0000000e11117211 */ /* 0x000fe200078f18ff */
[----:B------:R-:W-:-:S02]  /*1970*/  USEL UR9, URZ, 0x1, UP0 ;  /* 0x000000013f097887 */ /* 0x000fc40008000000 */
[----:B------:R-:W-:Y:S01]  /*1980*/  IMAD.IADD R18, R10, 0x1, -R11 ;  /* 0x000000010a127824 */ /* 0x000fe200078e0a0b */
[----:B------:R-:W-:-:S03]  /*1990*/  LOP3.LUT R17, R17, 0xfffffff8, RZ, 0xc0, !PT ;  /* 0xfffffff811117812 */ /* 0x000fc600078ec0ff */
[----:B------:R-:W-:Y:S01]  /*19a0*/  IMAD.U32 R87, RZ, RZ, UR9 ;  /* 0x00000009ff577e24 */ /* 0x000fe2000f8e00ff */
[----:B0-----:R-:W-:Y:S01]  /*19b0*/  ULEA UR12, UR6, UR12, 0x18 ;  /* 0x0000000c060c7291 */ /* 0x001fe2000f8ec03f */
[----:B------:R-:W-:Y:S01]  /*19c0*/  IMAD.IADD R14, R14, 0x1, -R17 ;  /* 0x000000010e0e7824 */ /* 0x000fe200078e0a11 */
[----:B------:R-:W-:Y:S01]  /*19d0*/  USHF.L.U32 UR6, UR7, 0x3, URZ ;  /* 0x0000000307067899 */ /* 0x000fe2000800063f */
[----:B------:R-:W-:Y:S01]  /*19e0*/  SHF.R.S32.HI R17, RZ, 0x5, R16 ;  /* 0x00000005ff117819 */ /* 0x000fe20000011410 */
[----:B------:R-:W-:Y:S02]  /*19f0*/  UIADD3 UR7, UR12, 0x480, URZ ;  /* 0x000004800c077890 */ /* 0x000fe4000fffe03f */
[----:B------:R-:W-:Y:S01]  /*1a00*/  ULOP3.LUT UR6, UR6, 0x8, URZ, 0xc0, !UPT ;  /* 0x0000000806067892 */ /* 0x000fe2000f8ec03f */
[--C-:B------:R-:W-:Y:S01]  /*1a10*/  SHF.R.S32.HI R15, RZ, 0x1f, R14.reuse ;  /* 0x0000001fff0f7819 */ /* 0x100fe2000001140e */
[----:B------:R-:W-:Y:S01]  /*1a20*/  UIADD3 UR8, UR12, 0x1c480, URZ ;  /* 0x0001c4800c087890 */ /* 0x000fe2000fffe03f */
[----:B------:R-:W-:Y:S01]  /*1a30*/  IMAD R19, R17, -0x10, -R14 ;  /* 0xfffffff011137824 */ /* 0x000fe200078e0a0e */
[----:B------:R-:W-:-:S02]  /*1a40*/  USHF.R.U32.HI UR7, URZ, 0x4, UR7 ;  /* 0x000000043f077899 */ /* 0x000fc40008011607 */
[----:B------:R-:W-:Y:S01]  /*1a50*/  USHF.R.U32.HI UR8, URZ, 0x4, UR8 ;  /* 0x000000043f087899 */ /* 0x000fe20008011608 */
[----:B------:R-:W-:Y:S01]  /*1a60*/  IMAD.WIDE R10, R17, 0x10, R14 ;  /* 0x00000010110a7825 */ /* 0x000fe200078e020e */
[----:B------:R-:W-:Y:S02]  /*1a70*/  ULOP3.LUT UR25, UR6, 0x8, URZ, 0x3c, !UPT ;  /* 0x0000000806197892 */ /* 0x000fe4000f8e3c3f */
[----:B------:R-:W-:Y:S02]  /*1a80*/  ULOP3.LUT UR16, UR6, 0x18, URZ, 0x3c, !UPT ;  /* 0x0000001806107892 */ /* 0x000fe4000f8e3c3f */
[----:B------:R-:W-:Y:S01]  /*1a90*/  UIADD3 UR24, UR12, 0x390, URZ ;  /* 0x000003900c187890 */ /* 0x000fe2000fffe03f */
[----:B------:R-:W-:Y:S01]  /*1aa0*/  ULDC UR6, c[0x0][0x284] ;  /* 0x0000a10000067ab9 */ /* 0x000fe20000000800 */
[----:B------:R-:W-:Y:S01]  /*1ab0*/  ULOP3.LUT UR7, UR7, 0x3fff, URZ, 0xc0, !UPT ;  /* 0x00003fff07077892 */ /* 0x000fe2000f8ec03f */
[----:B------:R-:W-:Y:S01]  /*1ac0*/  VIADD R19, R19, UR6 ;  /* 0x0000000613137c36 */ /* 0x000fe20008000000 */
[----:B------:R-:W-:-:S02]  /*1ad0*/  ULOP3.LUT UR8, UR8, 0x3fff, URZ, 0xc0, !UPT ;  /* 0x00003fff08087892 */ /* 0x000fc4000f8ec03f */
[----:B------:R-:W-:Y:S02]  /*1ae0*/  ULEA UR15, UR15, UR24, 0x3 ;  /* 0x000000180f0f7291 */ /* 0x000fe4000f8e183f */
[----:B------:R-:W-:Y:S02]  /*1af0*/  ULOP3.LUT UR17, UR7, 0x10000, URZ, 0xfc, !UPT ;  /* 0x0001000007117892 */ /* 0x000fe4000f8efc3f */
[----:B------:R-:W-:-:S12]  /*1b00*/  ULOP3.LUT UR18, UR8, 0x10000, URZ, 0xfc, !UPT ;  /* 0x0001000008127892 */ /* 0x000fd8000f8efc3f */
.L_x_106:
[----:B------:R-:W-:Y:S01]  /*1b10*/  SHF.L.U32 R14, R87, 0x1f, RZ ;  /* 0x0000001f570e7819 */ /* 0x000fe200000006ff */
[----:B------:R-:W0:Y:S01]  /*1b20*/  LDC R15, c[0x0][0x28c] ;  /* 0x0000a300ff0f7b82 */ /* 0x000e220000000800 */
[----:B------:R-:W-:Y:S01]  /*1b30*/  UMOV UR6, URZ ;  /* 0x0000003f00067c82 */ /* 0x000fe20008000000 */
[----:B------:R-:W-:Y:S01]  /*1b40*/  UMOV UR19, UR5 ;  /* 0x0000000500137c82 */ /* 0x000fe20008000000 */
[----:B-1----:R-:W1:Y:S01]  /*1b50*/  SYNCS.PHASECHK.TRANS64.TRYWAIT P0, [UR15+-0x8], R14 ;  /* 0xfffff80eff0075a7 */ /* 0x002e62000800014f */
[----:B0-----:R-:W-:Y:S01]  /*1b60*/  ISETP.GE.AND P1, PT, R15, 0x1, PT ;  /* 0x000000010f00780c */ /* 0x001fe20003f26270 */
[----:B-1234-:R-:W-:-:S12]  /*1b70*/  @!P0 BRA `(.L_x_16) ;  /* 0x0000006c00008947 */ /* 0x01efd80003800000 */
.L_x_180:
[----:B------:R-:W-:Y:S01]  /*1b80*/  UMOV UR7, URZ ;  /* 0x0000003f00077c82 */ /* 0x000fe20008000000 */
[----:B------:R-:W-:Y:S01]  /*1b90*/  UMOV UR8, URZ ;  /* 0x0000003f00087c82 */ /* 0x000fe20008000000 */
[----:B------:R-:W-:Y:S02]  /*1ba0*/  CS2R R22, SRZ ;  /* 0x0000000000167805 */ /* 0x000fe4000001ff00 */
[----:B------:R-:W-:Y:S02]  /*1bb0*/  CS2R R56, SRZ ;  /* 0x0000000000387805 */ /* 0x000fe4000001ff00 */
[----:B------:R-:W-:Y:S02]  /*1bc0*/  CS2R R58, SRZ ;  /* 0x00000000003a7805 */ /* 0x000fe4000001ff00 */
[----:B------:R-:W-:Y:S02]  /*1bd0*/  CS2R R60, SRZ ;  /* 0x00000000003c7805 */ /* 0x000fe4000001ff00 */
[----:B------:R-:W-:-:S02]  /*1be0*/  CS2R R62, SRZ ;  /* 0x00000000003e7805 */ /* 0x000fc4000001ff00 */
[----:B------:R-:W-:Y:S02]  /*1bf0*/  CS2R R64, SRZ ;  /* 0x0000000000407805 */ /* 0x000fe4000001ff00 */
        /* <DEDUP_REMOVED lines=9> */
[----:B------:R-:W-:Y:S01]  /*1c90*/  CS2R R84, SRZ ;  /* 0x0000000000547805 */ /* 0x000fe2000001ff00 */
[----:B------:R-:W-:Y:S01]  /*1ca0*/  IMAD.U32 R17, RZ, RZ, UR4 ;  /* 0x00000004ff117e24 */ /* 0x000fe2000f8e00ff */
        /* <DEDUP_REMOVED lines=15> */
[----:B------:R-:W-:Y:S01]  /*1da0*/  CS2R R54, SRZ ;  /* 0x0000000000367805 */ /* 0x000fe2000001ff00 */
[----:B------:R-:W-:Y:S06]  /*1db0*/  @!P1 BRA `(.L_x_17) ;  /* 0x0000000400449947 */ /* 0x000fec0003800000 */
[----:B------:R-:W-:-:S13]  /*1dc0*/  ISETP.NE.AND P1, PT, R86, 0x3, PT ;  /* 0x000000035600780c */ /* 0x000fda0003f25270 */
[----:B------:R-:W-:Y:S05]  /*1dd0*/  @!P1 BRA `(.L_x_18) ;  /* 0x0000000000049947 */ /* 0x000fea0003800000 */
[----:B------:R-:W-:Y:S01]  /*1de0*/  BPT.TRAP 0x1 ;  /* 0x000000040000795c */ /* 0x000fe20000300000 */
.L_x_18:
[----:B------:R-:W-:Y:S01]  /*1df0*/  ULEA UR6, UR5, UR12, 0x3 ;  /* 0x0000000c05067291 */ /* 0x000fe2000f8e183f */
[----:B0-----:R-:W-:-:S05]  /*1e00*/  IMAD.U32 R14, RZ, RZ, UR4 ;  /* 0x00000004ff0e7e24 */ /* 0x001fca000f8e00ff */
[----:B------:R-:W-:-:S04]  /*1e10*/  SHF.L.U32 R14, R14, 0x1f, RZ ;  /* 0x0000001f0e0e7819 */ /* 0x000fc800000006ff */
[----:B------:R0:W1:Y:S01]  /*1e20*/  SYNCS.PHASECHK.TRANS64.TRYWAIT P0, [UR6], R14 ;  /* 0x0000000eff0075a7 */ /* 0x0000620008000146 */
[----:B------:R-:W-:Y:S05]  /*1e30*/  @!P1 BRA `(.L_x_19) ;  /* 0x0000000000049947 */ /* 0x000fea0003800000 */
[----:B------:R-:W-:Y:S01]  /*1e40*/  BPT.TRAP 0x1 ;  /* 0x000000040000795c */ /* 0x000fe20000300000 */
.L_x_19:
[----:B-1----:R-:W-:Y:S05]  /*1e50*/  @P0 BRA `(.L_x_20) ;  /* 0x0000000000080947 */ /* 0x002fea0003800000 */
[----:B------:R-:W1:Y:S02]  /*1e60*/  SYNCS.PHASECHK.TRANS64.TRYWAIT P0, [UR6], R14 ;  /* 0x0000000eff0075a7 */ /* 0x000e640008000146 */
[----:B-1----:R-:W-:Y:S05]  /*1e70*/  @!P0 BRA `(.L_x_21) ;  /* 0x0000006800588947 */ /* 0x002fea0003800000 */
.L_x_20:
[----:B------:R-:W-:Y:S01]  /*1e80*/  ULDC UR7, c[0x0][0x50c] ;  /* 0x0001430000077ab9 */ /* 0x000fe20000000800 */
[----:B------:R-:W-:Y:S01]  /*1e90*/  ULEA UR8, UR5, UR17, 0x7 ;  /* 0x0000001105087291 */ /* 0x000fe2000f8e383f */
[----:B------:R-:W-:Y:S01]  /*1ea0*/  WARPGROUP.ARRIVE ;  /* 0x00000000000079c5 */ /* 0x000fe20000000000 */
[----:B------:R-:W-:Y:S01]  /*1eb0*/  UISETP.NE.AND UP0, UPT, UR7, 0x1, UPT ;  /* 0x000000010700788c */ /* 0x000fe2000bf05270 */
[----:B------:R-:W-:Y:S01]  /*1ec0*/  CS2R R22, SRZ ;  /* 0x0000000000167805 */ /* 0x000fe2000001ff00 */
[----:B------:R-:W-:Y:S01]  /*1ed0*/  ULEA UR10, UR5, UR18, 0x7 ;  /* 0x00000012050a7291 */ /* 0x000fe2000f8e383f */
[----:B------:R-:W-:Y:S01]  /*1ee0*/  CS2R R56, SRZ ;  /* 0x0000000000387805 */ /* 0x000fe2000001ff00 */
[----:B------:R-:W-:Y:S01]  /*1ef0*/  USEL UR7, URZ, 0x1, UP0 ;  /* 0x000000013f077887 */ /* 0x000fe20008000000 */
[----:B------:R-:W-:Y:S01]  /*1f00*/  CS2R R58, SRZ ;  /* 0x00000000003a7805 */ /* 0x000fe2000001ff00 */
[----:B------:R-:W-:Y:S01]  /*1f10*/  UMOV UR9, 0xc0000010 ;  /* 0xc000001000097882 */ /* 0x000fe20000000000 */
[----:B------:R-:W-:Y:S01]  /*1f20*/  UMOV UR11, 0xc0000010 ;  /* 0xc0000010000b7882 */ /* 0x000fe20000000000 */
[----:B------:R-:W-:Y:S01]  /*1f30*/  UMOV UR6, 0x1 ;  /* 0x0000000100067882 */ /* 0x000fe20000000000 */
[----:B------:R-:W-:-:S02]  /*1f40*/  CS2R R60, SRZ ;  /* 0x00000000003c7805 */ /* 0x000fc4000001ff00 */
[----:B------:R-:W-:Y:S01]  /*1f50*/  ISETP.NE.AND P0, PT, RZ, UR7, PT ;  /* 0x00000007ff007c0c */ /* 0x000fe2000bf05270 */
[----:B------:R-:W-:Y:S01]  /*1f60*/  QGMMA.64x64x32.F32.E4M3.E5M2 R24, gdesc[UR8], RZ, !UPT, gsb0 ;  /* 0x00e00000081879f3 */ /* 0x000fe2000c0028ff */
        /* <DEDUP_REMOVED lines=11> */
[----:B------:R-:W-:Y:S01]  /*2020*/  CS2R R84, SRZ ;  /* 0x0000000000547805 */ /* 0x000fe2000001ff00 */
[----:B------:R-:W-:Y:S06]  /*2030*/  @!P0 BRA `(.L_x_22) ;  /* 0x0000000000888947 */ /* 0x000fec0003800000 */
[----:B------:R-:W-:Y:S02]  /*2040*/  WARPGROUP.DEPBAR.LE gsb0, 0x0 ;  /* 0x00008000000079c5 */ /* 0x000fe40000010000 */
[----:B------:R-:W-:-:S01]  /*2050*/  FADD R85, RZ, R24 ;  /* 0x00000018ff557221 */ /* 0x000fc20000000000 */
[----:B------:R-:W-:Y:S01]  /*2060*/  FADD R84, RZ, R25 ;  /* 0x00000019ff547221 */ /* 0x000fe20000000000 */
        /* <DEDUP_REMOVED lines=30> */
[----:B------:R-:W-:-:S06]  /*2250*/  UMOV UR6, URZ ;  /* 0x0000003f00067c82 */ /* 0x000fcc0008000000 */
.L_x_22:
[----:B------:R-:W-:-:S04]  /*2260*/  UIADD3 UR19, UR5, 0x1, URZ ;  /* 0x0000000105137890 */ /* 0x000fc8000fffe03f */
[----:B------:R-:W-:-:S04]  /*2270*/  UISETP.NE.AND UP0, UPT, UR19, 0x38, UPT ;  /* 0x000000381300788c */ /* 0x000fc8000bf05270 */
[----:B------:R-:W-:Y:S02]  /*2280*/  USEL UR8, URZ, 0x1, UP0 ;  /* 0x000000013f087887 */ /* 0x000fe40008000000 */
[----:B------:R-:W-:Y:S02]  /*2290*/  USEL UR19, UR19, URZ, UP0 ;  /* 0x0000003f13137287 */ /* 0x000fe40008000000 */
[----:B------:R-:W-:-:S06]  /*22a0*/  ULOP3.LUT UR8, UR4, UR8, URZ, 0x3c, !UPT ;  /* 0x0000000804087292 */ /* 0x000fcc000f8e3c3f */
[----:B------:R-:W-:Y:S01]  /*22b0*/  IMAD.U32 R17, RZ, RZ, UR8 ;  /* 0x00000008ff117e24 */ /* 0x000fe2000f8e00ff */
[----:B------:R-:W-:-:S06]  /*22c0*/  UMOV UR8, 0x1 ;  /* 0x0000000100087882 */ /* 0x000fcc0000000000 */
.L_x_17:
[----:B------:R-:W-:-:S06]  /*22d0*/  UISETP.GE.AND UP0, UPT, UR14, 0x1, UPT ;  /* 0x000000010e00788c */ /* 0x000fcc000bf06270 */
[----:B------:R-:W-:-:S13]  /*22e0*/  PLOP3.LUT P0, PT, PT, PT, UP0, 0x80, 0x0 ;  /* 0x000000000000781c */ /* 0x000fda0003f0f008 */
[----:B------:R-:W-:Y:S05]  /*22f0*/  @!P0 BRA `(.L_x_23) ;  /* 0x0000000400508947 */ /* 0x000fea0003800000 */
[----:B01----:R-:W-:Y:S01]  /*2300*/  IMAD.U32 R14, RZ, RZ, UR14 ;  /* 0x0000000eff0e7e24 */ /* 0x003fe2000f8e00ff */
[----:B------:R-:W-:Y:S01]  /*2310*/  UMOV UR22, UR5 ;  /* 0x0000000500167c82 */ /* 0x000fe20008000000 */
[----:B------:R-:W-:-:S05]  /*2320*/  ULDC UR26, c[0x0][0x50c] ;  /* 0x00014300001a7ab9 */ /* 0x000fca0000000800 */
.L_x_31:
[----:B------:R-:W-:-:S13]  /*2330*/  ISETP.NE.AND P1, PT, R86, 0x3, PT ;  /* 0x000000035600780c */ /* 0x000fda0003f25270 */
[----:B01----:R-:W-:Y:S05]  /*2340*/  @!P1 BRA `(.L_x_24) ;  /* 0x0000000000049947 */ /* 0x003fea0003800000 */
[----:B------:R-:W-:Y:S01]  /*2350*/  BPT.TRAP 0x1 ;  /* 0x000000040000795c */ /* 0x000fe20000300000 */
.L_x_24:
[----:B------:R-:W-:Y:S01]  /*2360*/  ULEA UR9, UR19, UR12, 0x3 ;  /* 0x0000000c13097291 */ /* 0x000fe2000f8e183f */
[----:B------:R-:W-:-:S08]  /*2370*/  SHF.L.U32 R15, R17, 0x1f, RZ ;  /* 0x0000001f110f7819 */ /* 0x000fd000000006ff */
[----:B------:R0:W1:Y:S01]  /*2380*/  SYNCS.PHASECHK.TRANS64.TRYWAIT P0, [UR9], R15 ;  /* 0x0000000fff0075a7 */ /* 0x0000620008000149 */
[----:B------:R-:W-:Y:S05]  /*2390*/  @!P1 BRA `(.L_x_25) ;  /* 0x0000000000049947 */ /* 0x000fea0003800000 */
[----:B------:R-:W-:Y:S01]  /*23a0*/  BPT.TRAP 0x1 ;  /* 0x000000040000795c */ /* 0x000fe20000300000 */
.L_x_25:
[----:B-1----:R-:W-:Y:S05]  /*23b0*/  @P0 BRA `(.L_x_26) ;  /* 0x0000000000080947 */ /* 0x002fea0003800000 */
[----:B------:R-:W1:Y:S02]  /*23c0*/  SYNCS.PHASECHK.TRANS64.TRYWAIT P0, [UR9], R15 ;  /* 0x0000000fff0075a7 */ /* 0x000e640008000149 */
[----:B-1----:R-:W-:Y:S05]  /*23d0*/  @!P0 BRA `(.L_x_27) ;  /* 0x0000006400188947 */ /* 0x002fea0003800000 */
.L_x_26:
[----:B------:R-:W-:Y:S01]  /*23e0*/  UISETP.NE.AND UP0, UPT, UR7, URZ, UPT ;  /* 0x0000003f0700728c */ /* 0x000fe2000bf05270 */
[----:B------:R-:W-:Y:S01]  /*23f0*/  WARPGROUP.ARRIVE ;  /* 0x00000000000079c5 */ /* 0x000fe20000000000 */
[----:B------:R-:W-:Y:S02]  /*2400*/  ULEA UR10, UR19, UR18, 0x7 ;  /* 0x00000012130a7291 */ /* 0x000fe4000f8e383f */
[----:B------:R-:W-:Y:S01]  /*2410*/  USEL UR8, UR8, URZ, !UP0 ;  /* 0x0000003f08087287 */ /* 0x000fe2000c000000 */
[----:B------:R-:W-:Y:S01]  /*2420*/  UMOV UR9, 0xc0000010 ;  /* 0xc000001000097882 */ /* 0x000fe20000000000 */
[----:B------:R-:W-:Y:S02]  /*2430*/  UMOV UR11, 0xc0000010 ;  /* 0xc0000010000b7882 */ /* 0x000fe40000000000 */
[----:B------:R-:W-:Y:S02]  /*2440*/  UISETP.NE.U32.AND UP0, UPT, UR8, URZ, UPT ;  /* 0x0000003f0800728c */ /* 0x000fe4000bf05070 */
[----:B------:R-:W-:-:S02]  /*2450*/  ULEA UR8, UR19, UR17, 0x7 ;  /* 0x0000001113087291 */ /* 0x000fc4000f8e383f */
[----:B------:R-:W-:-:S07]  /*2460*/  UIADD3 UR6, UR6, 0x1, URZ ;  /* 0x0000000106067890 */ /* 0x000fce000fffe03f */
[----:B------:R-:W-:Y:S01]  /*2470*/  QGMMA.64x64x32.F32.E4M3.E5M2 R24, gdesc[UR8], R24, UP0, gsb0 ;  /* 0x00e00000081879f3 */ /* 0x000fe2000b802818 */
[----:B------:R-:W-:-:S04]  /*2480*/  UISETP.NE.AND UP0, UPT, UR6, UR26, UPT ;  /* 0x0000001a0600728c */ /* 0x000fc8000bf05270 */
[----:B------:R-:W-:-:S06]  /*2490*/  USEL UR7, URZ, 0x1, UP0 ;  /* 0x000000013f077887 */ /* 0x000fcc0008000000 */
[----:B------:R-:W-:Y:S01]  /*24a0*/  ISETP.NE.AND P0, PT, RZ, UR7, PT ;  /* 0x00000007ff007c0c */ /* 0x000fe2000bf05270 */
[----:B------:R-:W-:-:S12]  /*24b0*/  WARPGROUP.DEPBAR.LE gsb0, 0x1 ;  /* 0x00008000000079c5 */ /* 0x000fd80000010100 */
[----:B------:R-:W-:Y:S05]  /*24c0*/  @!P0 BRA `(.L_x_28) ;  /* 0x0000000000888947 */ /* 0x000fea0003800000 */
[----:B------:R-:W-:Y:S02]  /*24d0*/  WARPGROUP.DEPBAR.LE gsb0, 0x0 ;  /* 0x00008000000079c5 */ /* 0x000fe40000010000 */
[----:B------:R-:W-:-:S01]  /*24e0*/  FADD R85, R24, R85 ;  /* 0x0000005518557221 */ /* 0x000fc20000000000 */
[----:B------:R-:W-:Y:S01]  /*24f0*/  FADD R84, R25, R84 ;  /* 0x0000005419547221 */ /* 0x000fe20000000000 */
        /* <DEDUP_REMOVED lines=30> */
[----:B------:R-:W-:-:S06]  /*26e0*/  UMOV UR6, URZ ;  /* 0x0000003f00067c82 */ /* 0x000fcc0008000000 */
.L_x_28:
[----:B------:R-:W-:Y:S05]  /*26f0*/  @!P1 BRA `(.L_x_29) ;  /* 0x0000000000049947 */ /* 0x000fea0003800000 */
[----:B------:R-:W-:Y:S01]  /*2700*/  BPT.TRAP 0x1 ;  /* 0x000000040000795c */ /* 0x000fe20000300000 */
.L_x_29:
[----:B------:R-:W-:Y:S01]  /*2710*/  ULEA UR8, UR22, UR12, 0x3 ;  /* 0x0000000c16087291 */ /* 0x000fe2000f8e183f */
[----:B------:R-:W-:-:S03]  /*2720*/  ISETP.GT.U32.AND P0, PT, R7, 0x1, PT ;  /* 0x000000010700780c */ /* 0x000fc60003f04070 */
[----:B------:R-:W-:-:S04]  /*2730*/  UIADD3 UR8, UR8, 0x1c0, URZ ;  /* 0x000001c008087890 */ /* 0x000fc8000fffe03f */
[----:B------:R-:W-:-:S09]  /*2740*/  UPRMT UR8, URZ, 0x654, UR8 ;  /* 0x000006543f087896 */ /* 0x000fd20008000008 */
[----:B------:R-:W-:Y:S01]  /*2750*/  SYNCS.ARRIVE.TRANS64.RED.A1T0 RZ, [UR8], RZ ;  /* 0x000000ffffff79a7 */ /* 0x000fe20008100408 */
[----:B------:R-:W-:Y:S05]  /*2760*/  @P0 BRA `(.L_x_30) ;  /* 0x0000000000040947 */ /* 0x000fea0003800000 */
[----:B------:R-:W-:Y:S01]  /*2770*/  BPT.TRAP 0x1 ;  /* 0x000000040000795c */ /* 0x000fe20000300000 */
.L_x_30:
[----:B------:R-:W-:Y:S01]  /*2780*/  UIADD3 UR19, UR19, 0x1, URZ ;  /* 0x0000000113137890 */ /* 0x000fe2000fffe03f */
[C---:B------:R-:W-:Y:S01]  /*2790*/  ISETP.GT.AND P0, PT, R14.reuse, 0x1, PT ;  /* 0x000000010e00780c */ /* 0x040fe20003f04270 */
[----:B------:R-:W-:Y:S01]  /*27a0*/  UIADD3 UR22, UR22, 0x1, URZ ;  /* 0x0000000116167890 */ /* 0x000fe2000fffe03f */
[----:B------:R-:W-:Y:S01]  /*27b0*/  VIADD R14, R14, 0xffffffff ;  /* 0xffffffff0e0e7836 */ /* 0x000fe20000000000 */
[----:B------:R-:W-:Y:S02]  /*27c0*/  UISETP.NE.AND UP0, UPT, UR19, 0x38, UPT ;  /* 0x000000381300788c */ /* 0x000fe4000bf05270 */
[----:B------:R-:W-:Y:S02]  /*27d0*/  UISETP.NE.AND UP1, UPT, UR22, 0x38, UPT ;  /* 0x000000381600788c */ /* 0x000fe4000bf25270 */
[----:B------:R-:W-:Y:S02]  /*27e0*/  USEL UR8, URZ, 0x1, UP0 ;  /* 0x000000013f087887 */ /* 0x000fe40008000000 */
[----:B------:R-:W-:-:S02]  /*27f0*/  USEL UR19, UR19, URZ, UP0 ;  /* 0x0000003f13137287 */ /* 0x000fc40008000000 */
[----:B------:R-:W-:Y:S02]  /*2800*/  USEL UR22, UR22, URZ, UP1 ;  /* 0x0000003f16167287 */ /* 0x000fe40008800000 */
[----:B------:R-:W-:Y:S01]  /*2810*/  LOP3.LUT R17, R17, UR8, RZ, 0x3c, !PT ;  /* 0x0000000811117c12 */ /* 0x000fe2000f8e3cff */
[----:B------:R-:W-:Y:S01]  /*2820*/  UMOV UR8, 0x1 ;  /* 0x0000000100087882 */ /* 0x000fe20000000000 */
[----:B------:R-:W-:Y:S08]  /*2830*/  @P0 BRA `(.L_x_31) ;  /* 0xfffffff800bc0947 */ /* 0x000ff0000383ffff */
.L_x_23:
[----:B------:R-:W-:Y:S01]  /*2840*/  UISETP.NE.AND UP0, UPT, UR6, URZ, UPT ;  /* 0x0000003f0600728c */ /* 0x000fe2000bf05270 */
[----:B01----:R-:W0:Y:S01]  /*2850*/  LDC R14, c[0x0][0x28c] ;  /* 0x0000a300ff0e7b82 */ /* 0x003e220000000800 */
[----:B------:R-:W-:Y:S02]  /*2860*/  IMAD.U32 R15, RZ, RZ, UR25 ;  /* 0x00000019ff0f7e24 */ /* 0x000fe4000f8e00ff */
[----:B------:R-:W-:-:S06]  /*2870*/  USEL UR6, URZ, 0x1, !UP0 ;  /* 0x000000013f067887 */ /* 0x000fcc000c000000 */
[----:B------:R-:W-:-:S13]  /*2880*/  ISETP.NE.AND P0, PT, RZ, UR6, PT ;  /* 0x00000006ff007c0c */ /* 0x000fda000bf05270 */
[----:B------:R-:W-:Y:S05]  /*2890*/  @!P0 BRA `(.L_x_32) ;  /* 0x0000000000848947 */ /* 0x000fea0003800000 */
[----:B------:R-:W-:Y:S02]  /*28a0*/  WARPGROUP.DEPBAR.LE gsb0, 0x0 ;  /* 0x00008000000079c5 */ /* 0x000fe40000010000 */
[----:B------:R-:W-:Y:S01]  /*28b0*/  FADD R85, R24, R85 ;  /* 0x0000005518557221 */ /* 0x000fe20000000000 */
        /* <DEDUP_REMOVED lines=30> */
[----:B------:R-:W-:-:S07]  /*2aa0*/  FADD R22, R22, R55 ;  /* 0x0000003716167221 */ /* 0x000fce0000000000 */
.L_x_32:
[----:B0-----:R-:W-:Y:S01]  /*2ab0*/  ISETP.GE.AND P0, PT, R14, 0x1, PT ;  /* 0x000000010e00780c */ /* 0x001fe20003f06270 */
[----:B------:R0:W-:Y:S01]  /*2ac0*/  SYNCS.ARRIVE.TRANS64.A1T0 RZ, [R15+UR24], RZ ;  /* 0x000000ff0fff79a7 */ /* 0x0001e20008100018 */
[----:B------:R-:W-:-:S11]  /*2ad0*/  WARPGROUP.DEPBAR.LE gsb0, 0x0 ;  /* 0x00008000000079c5 */ /* 0x000fd60000010000 */
[----:B------:R-:W-:Y:S05]  /*2ae0*/  @!P0 BRA `(.L_x_33) ;  /* 0x0000000000388947 */ /* 0x000fea0003800000 */
[----:B------:R-:W-:-:S13]  /*2af0*/  ISETP.NE.AND P0, PT, R86, 0x3, PT ;  /* 0x000000035600780c */ /* 0x000fda0003f05270 */
[----:B------:R-:W-:Y:S05]  /*2b00*/  @!P0 BRA `(.L_x_34) ;  /* 0x0000000000048947 */ /* 0x000fea0003800000 */
[----:B------:R-:W-:Y:S01]  /*2b10*/  BPT.TRAP 0x1 ;  /* 0x000000040000795c */ /* 0x000fe20000300000 */
.L_x_34:
[----:B------:R-:W-:Y:S01]  /*2b20*/  UIADD3 UR8, UR14, UR5, URZ ;  /* 0x000000050e087290 */ /* 0x000fe2000fffe03f */
[----:B------:R-:W-:-:S03]  /*2b30*/  ISETP.GT.U32.AND P0, PT, R7, 0x1, PT ;  /* 0x000000010700780c */ /* 0x000fc60003f04070 */
[----:B------:R-:W-:-:S04]  /*2b40*/  USHF.R.U32.HI UR6, URZ, 0x3, UR8 ;  /* 0x000000033f067899 */ /* 0x000fc80008011608 */
[----:B------:R-:W-:-:S04]  /*2b50*/  UIMAD.WIDE.U32 UR6, UR6, 0x24924925, URZ ;  /* 0x24924925060678a5 */ /* 0x000fc8000f8e003f */
[----:B------:R-:W-:-:S04]  /*2b60*/  UIMAD UR6, UR7, -0x38, UR8 ;  /* 0xffffffc8070678a4 */ /* 0x000fc8000f8e0208 */
[----:B------:R-:W-:-:S04]  /*2b70*/  ULEA UR6, UR6, UR12, 0x3 ;  /* 0x0000000c06067291 */ /* 0x000fc8000f8e183f */
[----:B------:R-:W-:-:S04]  /*2b80*/  UIADD3 UR6, UR6, 0x1c0, URZ ;  /* 0x000001c006067890 */ /* 0x000fc8000fffe03f */
[----:B------:R-:W-:-:S09]  /*2b90*/  UPRMT UR6, URZ, 0x654, UR6 ;  /* 0x000006543f067896 */ /* 0x000fd20008000006 */
[----:B------:R-:W-:Y:S01]  /*2ba0*/  SYNCS.ARRIVE.TRANS64.RED.A1T0 RZ, [UR6], RZ ;  /* 0x000000ffffff79a7 */ /* 0x000fe20008100406 */
[----:B------:R-:W-:Y:S05]  /*2bb0*/  @P0 BRA `(.L_x_33) ;  /* 0x0000000000040947 */ /* 0x000fea0003800000 */
[----:B------:R-:W-:Y:S01]  /*2bc0*/  BPT.TRAP 0x1 ;  /* 0x000000040000795c */ /* 0x000fe20000300000 */
.L_x_33:
[----:B------:R-:W-:Y:S01]  /*2bd0*/  SHF.L.U32 R14, R87, 0x1f, RZ ;  /* 0x0000001f570e7819 */ /* 0x000fe200000006ff */
[----:B------:R-:W-:Y:S01]  /*2be0*/  UIADD3 UR5, UR23, UR5, URZ ;  /* 0x0000000517057290 */ /* 0x000fe2000fffe03f */
[----:B------:R-:W1:Y:S01]  /*2bf0*/  LDC R29, c[0x0][0x288] ;  /* 0x0000a200ff1d7b82 */ /* 0x000e620000000800 */
[----:B------:R-:W-:Y:S01]  /*2c00*/  UISETP.GE.U32.AND UP1, UPT, UR23, 0x38, UPT ;  /* 0x000000381700788c */ /* 0x000fe2000bf26070 */
[----:B------:R-:W-:Y:S01]  /*2c10*/  IMAD.SHL.U32 R20, R18, 0x2, RZ ;  /* 0x0000000212147824 */ /* 0x000fe200078e00ff */
[----:B------:R-:W-:Y:S02]  /*2c20*/  UISETP.GT.U32.AND UP0, UPT, UR5, 0x37, UPT ;  /* 0x000000370500788c */ /* 0x000fe4000bf04070 */
[----:B------:R-:W-:Y:S02]  /*2c30*/  USHF.R.U32.HI UR6, URZ, 0x3, UR5 ;  /* 0x000000033f067899 */ /* 0x000fe40008011605 */
[----:B------:R-:W-:Y:S01]  /*2c40*/  UISETP.LT.U32.AND UP0, UPT, UR23, 0x38, UP0 ;  /* 0x000000381700788c */ /* 0x000fe20008701070 */
[----:B------:R-:W2:Y:S01]  /*2c50*/  SYNCS.PHASECHK.TRANS64.TRYWAIT P0, [UR15+0x8], R14 ;  /* 0x0000080eff0075a7 */ /* 0x000ea2000800014f */
[----:B------:R-:W-:Y:S01]  /*2c60*/  UIMAD.WIDE.U32 UR6, UR6, 0x24924925, URZ ;  /* 0x24924925060678a5 */ /* 0x000fe2000f8e003f */
[----:B------:R-:W-:Y:S01]  /*2c70*/  SHF.R.S32.HI R21, RZ, 0x1f, R20 ;  /* 0x0000001fff157819 */ /* 0x000fe20000011414 */
[----:B------:R-:W-:-:S02]  /*2c80*/  USEL UR8, URZ, 0x1, !UP0 ;  /* 0x000000013f087887 */ /* 0x000fc4000c000000 */
[----:B------:R-:W-:Y:S02]  /*2c90*/  UIMAD UR5, UR7, -0x38, UR5 ;  /* 0xffffffc8070578a4 */ /* 0x000fe4000f8e0205 */
[----:B------:R-:W-:-:S04]  /*2ca0*/  ULOP3.LUT UR4, UR4, UR8, URZ, 0x3c, !UPT ;  /* 0x0000000804047292 */ /* 0x000fc8000f8e3c3f */
[----:B------:R-:W-:Y:S01]  /*2cb0*/  @UP1 ULOP3.LUT UR4, UR4, 0x1, UR7, 0x78, !UPT ;  /* 0x0000000104041892 */ /* 0x000fe2000f8e7807 */
[----:B-12---:R-:W-:Y:S11]  /*2cc0*/  @!P0 BRA `(.L_x_35) ;  /* 0x0000005800f48947 */ /* 0x006ff60003800000 */
.L_x_181:
[----:B------:R-:W-:Y:S01]  /*2cd0*/  IMAD.SHL.U32 R31, R4, 0x40, RZ ;  /* 0x00000040041f7824 */ /* 0x000fe200078e00ff */
[----:B------:R-:W-:Y:S01]  /*2ce0*/  ULDC UR8, c[0x0][0x284] ;  /* 0x0000a10000087ab9 */ /* 0x000fe20000000800 */
[----:B------:R-:W-:Y:S01]  /*2cf0*/  IMAD.SHL.U32 R4, R6, 0x40, RZ ;  /* 0x0000004006047824 */ /* 0x000fe200078e00ff */
[----:B------:R-:W-:Y:S01]  /*2d00*/  SHF.R.S32.HI R30, RZ, 0x1f, R5 ;  /* 0x0000001fff1e7819 */ /* 0x000fe20000011405 */
[----:B------:R-:W-:Y:S01]  /*2d10*/  ULDC.64 UR6, c[0x0][0x5d0] ;  /* 0x0001740000067ab9 */ /* 0x000fe20000000a00 */
[----:B------:R-:W-:Y:S01]  /*2d20*/  SHF.R.S32.HI R28, RZ, 0x1f, R31 ;  /* 0x0000001fff1c7819 */ /* 0x000fe2000001141f */
[----:B0-----:R-:W-:Y:S01]  /*2d30*/  IMAD.WIDE.U32 R14, R5, UR6, R20 ;  /* 0x00000006050e7c25 */ /* 0x001fe2000f8e0014 */
[----:B------:R-:W-:-:S03]  /*2d40*/  ISETP.GE.AND P0, PT, R4, UR8, PT ;  /* 0x0000000804007c0c */ /* 0x000fc6000bf06270 */
[----:B------:R-:W-:Y:S01]  /*2d50*/  IMAD R16, R30, UR6, RZ ;  /* 0x000000061e107c24 */ /* 0x000fe2000f8e02ff */
[C---:B------:R-:W-:Y:S02]  /*2d60*/  ISETP.GE.OR P0, PT, R31.reuse, R29, P0 ;  /* 0x0000001d1f00720c */ /* 0x040fe40000706670 */
[----:B------:R-:W-:Y:S01]  /*2d70*/  IADD3 R14, P1, R31, R14, RZ ;  /* 0x0000000e1f0e7210 */ /* 0x000fe20007f3e0ff */
[----:B------:R-:W-:-:S05]  /*2d80*/  IMAD R17, R5, UR7, R16 ;  /* 0x0000000705117c24 */ /* 0x000fca000f8e0210 */
[----:B------:R-:W-:-:S05]  /*2d90*/  IADD3.X R15, R28, R15, R17, P1, !PT ;  /* 0x0000000f1c0f7210 */ /* 0x000fca0000ffe411 */
[----:B------:R-:W-:Y:S05]  /*2da0*/  @P0 BRA `(.L_x_36) ;  /* 0x0000002400a80947 */ /* 0x000fea0003800000 */
[----:B------:R-:W0:Y:S01]  /*2db0*/  LDC.64 R24, c[0x0][0x5c8] ;  /* 0x00017200ff187b82 */ /* 0x000e220000000a00 */
[----:B------:R-:W-:Y:S01]  /*2dc0*/  IMAD.WIDE R26, R6, 0x40, R10 ;  /* 0x00000040061a7825 */ /* 0x000fe200078e020a */
[----:B------:R-:W-:Y:S01]  /*2dd0*/  ULDC.64 UR6, c[0x0][0x5c0] ;  /* 0x0001700000067ab9 */ /* 0x000fe20000000a00 */
[----:B------:R-:W-:Y:S02]  /*2de0*/  BSSY B0, `(.L_x_36) ;  /* 0x0000266000007945 */ /* 0x000fe40003800000 */
[-C--:B0-----:R-:W-:Y:S02]  /*2df0*/  IMAD R6, R27, R24.reuse, RZ ;  /* 0x000000181b067224 */ /* 0x081fe400078e02ff */
[----:B------:R-:W-:-:S04]  /*2e00*/  IMAD.WIDE.U32 R14, R26, R24, R14 ;  /* 0x000000181a0e7225 */ /* 0x000fc800078e000e */
[----:B------:R-:W-:Y:S01]  /*2e10*/  IMAD R17, R26, R25, R6 ;  /* 0x000000191a117224 */ /* 0x000fe200078e0206 */
[----:B------:R-:W-:Y:S02]  /*2e20*/  LEA R16, P0, R24, R14, 0x3 ;  /* 0x0000000e18107211 */ /* 0x000fe400078018ff */
[----:B------:R-:W-:Y:S01]  /*2e30*/  IADD3 R14, P1, R14, UR6, RZ ;  /* 0x000000060e0e7c10 */ /* 0x000fe2000ff3e0ff */
[----:B------:R-:W-:Y:S01]  /*2e40*/  IMAD.IADD R17, R15, 0x1, R17 ;  /* 0x000000010f117824 */ /* 0x000fe200078e0211 */
[----:B------:R-:W-:-:S04]  /*2e50*/  IADD3 R16, P2, R16, UR6, RZ ;  /* 0x0000000610107c10 */ /* 0x000fc8000ff5e0ff */
[----:B------:R-:W-:Y:S01]  /*2e60*/  LEA.HI.X R6, R24, R17, R25, 0x3, P0 ;  /* 0x0000001118067211 */ /* 0x000fe200000f1c19 */
[----:B------:R-:W-:Y:S01]  /*2e70*/  IMAD R24, R18, -0x2, R29 ;  /* 0xfffffffe12187824 */ /* 0x000fe200078e021d */
[----:B-----5:R-:W-:Y:S02]  /*2e80*/  FSETP.NEU.AND P0, PT, R13, RZ, PT ;  /* 0x000000ff0d00720b */ /* 0x020fe40003f0d000 */
[----:B------:R-:W-:Y:S01]  /*2e90*/  IADD3.X R15, R17, UR7, RZ, P1, !PT ;  /* 0x00000007110f7c10 */ /* 0x000fe20008ffe4ff */
[----:B------:R-:W-:Y:S01]  /*2ea0*/  IMAD.IADD R24, R24, 0x1, -R31 ;  /* 0x0000000118187824 */ /* 0x000fe200078e0a1f */
[----:B------:R-:W-:Y:S01]  /*2eb0*/  IADD3.X R17, R6, UR7, RZ, P2, !PT ;  /* 0x0000000706117c10 */ /* 0x000fe200097fe4ff */
[----:B------:R-:W-:-:S08]  /*2ec0*/  IMAD.IADD R6, R19, 0x1, -R4 ;  /* 0x0000000113067824 */ /* 0x000fd000078e0a04 */
[----:B------:R-:W-:Y:S05]  /*2ed0*/  @!P0 BRA `(.L_x_37) ;  /* 0x0000001c00188947 */ /* 0x000fea0003800000 */
[----:B------:R-:W-:Y:S01]  /*2ee0*/  ULDC.64 UR6, c[0x0][0x5b8] ;  /* 0x00016e0000067ab9 */ /* 0x000fe20000000a00 */
[----:B------:R-:W-:Y:S01]  /*2ef0*/  ULDC.64 UR8, c[0x0][0x5a8] ;  /* 0x00016a0000087ab9 */ /* 0x000fe20000000a00 */
[----:B------:R-:W-:Y:S01]  /*2f00*/  IMAD.WIDE.U32 R20, R5, UR6, R20 ;  /* 0x0000000605147c25 */ /* 0x000fe2000f8e0014 */
[----:B------:R-:W-:Y:S03]  /*2f10*/  BSSY B1, `(.L_x_38) ;  /* 0x0000010000017945 */ /* 0x000fe60003800000 */
[----:B------:R-:W-:Y:S01]  /*2f20*/  IMAD R4, R30, UR6, RZ ;  /* 0x000000061e047c24 */ /* 0x000fe2000f8e02ff */
[----:B------:R-:W-:-:S03]  /*2f30*/  IADD3 R20, P0, R31, R20, RZ ;  /* 0x000000141f147210 */ /* 0x000fc60007f1e0ff */
[----:B------:R-:W-:Y:S01]  /*2f40*/  IMAD R5, R5, UR7, R4 ;  /* 0x0000000705057c24 */ /* 0x000fe2000f8e0204 */
[----:B------:R-:W-:Y:S02]  /*2f50*/  ULDC.64 UR6, c[0x0][0x5b0] ;  /* 0x00016c0000067ab9 */ /* 0x000fe40000000a00 */
[----:B------:R-:W-:Y:S02]  /*2f60*/  IMAD R25, R27, UR6, RZ ;  /* 0x000000061b197c24 */ /* 0x000fe4000f8e02ff */
[----:B------:R-:W-:Y:S02]  /*2f70*/  IADD3.X R21, R28, R21, R5, P0, !PT ;  /* 0x000000151c157210 */ /* 0x000fe400007fe405 */
[----:B------:R-:W-:Y:S01]  /*2f80*/  ISETP.GE.AND P0, PT, R24, 0x1, PT ;  /* 0x000000011800780c */ /* 0x000fe20003f06270 */
[C---:B------:R-:W-:Y:S02]  /*2f90*/  IMAD R25, R26.reuse, UR7, R25 ;  /* 0x000000071a197c24 */ /* 0x040fe4000f8e0219 */
[----:B------:R-:W-:Y:S01]  /*2fa0*/  IMAD.WIDE.U32 R4, R26, UR6, R20 ;  /* 0x000000061a047c25 */ /* 0x000fe2000f8e0014 */
[----:B------:R-:W-:-:S02]  /*2fb0*/  ISETP.LT.OR P3, PT, R6, 0x1, !P0 ;  /* 0x000000010600780c */ /* 0x000fc40004761670 */
[----:B------:R-:W-:-:S04]  /*2fc0*/  IADD3 R4, P1, R4, UR8, RZ ;  /* 0x0000000804047c10 */ /* 0x000fc8000ff3e0ff */
[--C-:B------:R-:W-:Y:S02]  /*2fd0*/  IADD3.X R5, R5, UR9, R25.reuse, P1, !PT ;  /* 0x0000000905057c10 */ /* 0x100fe40008ffe419 */
[----:B------:R-:W-:-:S05]  /*2fe0*/  PRMT R25, RZ, 0x7610, R25 ;  /* 0x00007610ff197816 */ /* 0x000fca0000000019 */
[----:B------:R-:W-:Y:S05]  /*2ff0*/  @P3 BRA `(.L_x_39) ;  /* 0x0000000000043947 */ /* 0x000fea0003800000 */
[----:B------:R0:W5:Y:S02]  /*3000*/  LDG.E.U8 R25, desc[UR20][R4.64] ;  /* 0x0000001404197981 */ /* 0x000164000c1e1100 */
.L_x_39:
[----:B------:R-:W-:Y:S05]  /*3010*/  BSYNC B1 ;  /* 0x0000000000017941 */ /* 0x000fea0003800000 */
.L_x_38:
[----:B-----5:R-:W-:Y:S01]  /*3020*/  LOP3.LUT R25, R25, 0xff, RZ, 0xc0, !PT ;  /* 0x000000ff19197812 */ /* 0x020fe200078ec0ff */
[----:B------:R-:W-:Y:S01]  /*3030*/  BSSY B1, `(.L_x_40) ;  /* 0x000000c000017945 */ /* 0x000fe20003800000 */
[----:B------:R-:W-:Y:S02]  /*3040*/  ISETP.GE.AND P1, PT, R24, 0x2, PT ;  /* 0x000000021800780c */ /* 0x000fe40003f26270 */
[----:B------:R-:W-:Y:S02]  /*3050*/  F2FP.F16.E4M3.UNPACK_B R25, R25 ;  /* 0x00000019ff19723e */ /* 0x000fe400020006ff */
[----:B------:R-:W-:-:S03]  /*3060*/  ISETP.LT.OR P2, PT, R6, 0x1, !P1 ;  /* 0x000000010600780c */ /* 0x000fc60004f41670 */
[----:B------:R-:W-:Y:S01]  /*3070*/  HADD2.F32 R28, -RZ, R25.H0_H0 ;  /* 0x20000019ff1c7230 */ /* 0x000fe20000004100 */
[----:B------:R-:W-:-:S04]  /*3080*/  PRMT R25, RZ, 0x7610, R25 ;  /* 0x00007610ff197816 */ /* 0x000fc80000000019 */
[----:B------:R-:W-:-:S04]  /*3090*/  FMUL R28, R28, R13 ;  /* 0x0000000d1c1c7220 */ /* 0x000fc80000400000 */
[----:B------:R-:W-:-:S05]  /*30a0*/  FFMA R28, R85, R12, R28 ;  /* 0x0000000c551c7223 */ /* 0x000fca000000001c */
[----:B------:R-:W-:-:S05]  /*30b0*/  F2FP.SATFINITE.E4M3.F32.PACK_AB_MERGE_C R29, RZ, R28, RZ ;  /* 0x0000001cff1d723e */ /* 0x000fca00048070ff */
[----:B------:R1:W-:Y:S01]  /*30c0*/  @!P3 STG.E.U8 desc[UR20][R14.64], R29 ;  /* 0x0000001d0e00b986 */ /* 0x0003e2000c101114 */
[----:B------:R-:W-:Y:S05]  /*30d0*/  @P2 BRA `(.L_x_41) ;  /* 0x0000000000042947 */ /* 0x000fea0003800000 */
[----:B------:R2:W5:Y:S02]  /*30e0*/  LDG.E.U8 R25, desc[UR20][R4.64+0x1] ;  /* 0x0000011404197981 */ /* 0x000564000c1e1100 */
.L_x_41:
[----:B------:R-:W-:Y:S05]  /*30f0*/  BSYNC B1 ;  /* 0x0000000000017941 */ /* 0x000fea0003800000 */
.L_x_40:
[----:B-----5:R-:W-:Y:S01]  /*3100*/  LOP3.LUT R25, R25, 0xff, RZ, 0xc0, !PT ;  /* 0x000000ff19197812 */ /* 0x020fe200078ec0ff */
[----:B------:R-:W-:Y:S01]  /*3110*/  BSSY B1, `(.L_x_42) ;  /* 0x0000012000017945 */ /* 0x000fe20003800000 */
[----:B-1----:R-:W-:Y:S02]  /*3120*/  IADD3 R29, P3, R26, 0x8, RZ ;  /* 0x000000081a1d7810 */ /* 0x002fe40007f7e0ff */
[----:B------:R-:W-:Y:S02]  /*3130*/  F2FP.F16.E4M3.UNPACK_B R25, R25 ;  /* 0x00000019ff19723e */ /* 0x000fe400020006ff */
[----:B------:R-:W-:Y:S01]  /*3140*/  ISETP.LT.OR P0, PT, R6, 0x9, !P0 ;  /* 0x000000090600780c */ /* 0x000fe20004701670 */
[----:B------:R-:W-:Y:S02]  /*3150*/  IMAD.X R27, RZ, RZ, R27, P3 ;  /* 0x000000ffff1b7224 */ /* 0x000fe400018e061b */
[----:B------:R-:W-:Y:S02]  /*3160*/  HADD2.F32 R26, -RZ, R25.H0_H0 ;  /* 0x20000019ff1a7230 */ /* 0x000fe40000004100 */
[----:B------:R-:W-:-:S04]  /*3170*/  IMAD.WIDE.U32 R20, R29, UR6, R20 ;  /* 0x000000061d147c25 */ /* 0x000fc8000f8e0014 */
[----:B------:R-:W-:Y:S01]  /*3180*/  FMUL R25, R26, R13 ;  /* 0x0000000d1a197220 */ /* 0x000fe20000400000 */
[----:B------:R-:W-:Y:S01]  /*3190*/  IMAD R26, R27, UR6, RZ ;  /* 0x000000061b1a7c24 */ /* 0x000fe2000f8e02ff */
[----:B------:R-:W-:Y:S02]  /*31a0*/  IADD3 R20, P3, R20, UR8, RZ ;  /* 0x0000000814147c10 */ /* 0x000fe4000ff7e0ff */
[----:B------:R-:W-:Y:S01]  /*31b0*/  FFMA R25, R84, R12, R25 ;  /* 0x0000000c54197223 */ /* 0x000fe20000000019 */
[----:B------:R-:W-:-:S04]  /*31c0*/  IMAD R29, R29, UR7, R26 ;  /* 0x000000071d1d7c24 */ /* 0x000fc8000f8e021a */
[----:B------:R-:W-:Y:S02]  /*31d0*/  F2FP.SATFINITE.E4M3.F32.PACK_AB_MERGE_C R27, RZ, R25, RZ ;  /* 0x00000019ff1b723e */ /* 0x000fe400048070ff */
[----:B------:R-:W-:Y:S02]  /*31e0*/  IADD3.X R21, R21, UR9, R29, P3, !PT ;  /* 0x0000000915157c10 */ /* 0x000fe40009ffe41d */
[----:B------:R-:W-:Y:S01]  /*31f0*/  PRMT R25, RZ, 0x7610, R25 ;  /* 0x00007610ff197816 */ /* 0x000fe20000000019 */
[----:B------:R1:W-:Y:S01]  /*3200*/  @!P2 STG.E.U8 desc[UR20][R14.64+0x1], R27 ;  /* 0x0000011b0e00a986 */ /* 0x0003e2000c101114 */
[----:B------:R-:W-:Y:S05]  /*3210*/  @P0 BRA `(.L_x_43) ;  /* 0x0000000000040947 */ /* 0x000fea0003800000 */
[----:B------:R3:W5:Y:S02]  /*3220*/  LDG.E.U8 R25, desc[UR20][R20.64] ;  /* 0x0000001414197981 */ /* 0x000764000c1e1100 */
.L_x_43:
[----:B------:R-:W-:Y:S05]  /*3230*/  BSYNC B1 ;  /* 0x0000000000017941 */ /* 0x000fea0003800000 */
.L_x_42:
[----:B-----5:R-:W-:Y:S01]  /*3240*/  LOP3.LUT R25, R25, 0xff, RZ, 0xc0, !PT ;  /* 0x000000ff19197812 */ /* 0x020fe200078ec0ff */
[----:B------:R-:W-:Y:S01]  /*3250*/  BSSY B1, `(.L_x_44) ;  /* 0x000000b000017945 */ /* 0x000fe20003800000 */
[----:B------:R-:W-:Y:S02]  /*3260*/  ISETP.LT.OR P1, PT, R6, 0x9, !P1 ;  /* 0x000000090600780c */ /* 0x000fe40004f21670 */
[----:B------:R-:W-:-:S05]  /*3270*/  F2FP.F16.E4M3.UNPACK_B R25, R25 ;  /* 0x00000019ff19723e */ /* 0x000fca00020006ff */
[----:B------:R-:W-:Y:S01]  /*3280*/  HADD2.F32 R26, -RZ, R25.H0_H0 ;  /* 0x20000019ff1a7230 */ /* 0x000fe20000004100 */
[----:B------:R-:W-:-:S04]  /*3290*/  PRMT R25, RZ, 0x7610, R25 ;  /* 0x00007610ff197816 */ /* 0x000fc80000000019 */
[----:B------:R-:W-:-:S04]  /*32a0*/  FMUL R26, R26, R13 ;  /* 0x0000000d1a1a7220 */ /* 0x000fc80000400000 */
[----:B------:R-:W-:-:S05]  /*32b0*/  FFMA R26, R83, R12, R26 ;  /* 0x0000000c531a7223 */ /* 0x000fca000000001a */
[----:B-1----:R-:W-:-:S05]  /*32c0*/  F2FP.SATFINITE.E4M3.F32.PACK_AB_MERGE_C R27, RZ, R26, RZ ;  /* 0x0000001aff1b723e */ /* 0x002fca00048070ff */
[----:B------:R1:W-:Y:S01]  /*32d0*/  @!P0 STG.E.U8 desc[UR20][R16.64], R27 ;  /* 0x0000001b10008986 */ /* 0x0003e2000c101114 */
[----:B------:R-:W-:Y:S05]  /*32e0*/  @P1 BRA `(.L_x_45) ;  /* 0x0000000000041947 */ /* 0x000fea0003800000 */
[----:B------:R4:W5:Y:S02]  /*32f0*/  LDG.E.U8 R25, desc[UR20][R20.64+0x1] ;  /* 0x0000011414197981 */ /* 0x000964000c1e1100 */
.L_x_45:
[----:B------:R-:W-:Y:S05]  /*3300*/  BSYNC B1 ;  /* 0x0000000000017941 */ /* 0x000fea0003800000 */
.L_x_44:
[----:B-----5:R-:W-:Y:S01]  /*3310*/  LOP3.LUT R25, R25, 0xff, RZ, 0xc0, !PT ;  /* 0x000000ff19197812 */ /* 0x020fe200078ec0ff */
[----:B------:R-:W-:Y:S01]  /*3320*/  BSSY B1, `(.L_x_46) ;  /* 0x000000c000017945 */ /* 0x000fe20003800000 */
[----:B------:R-:W-:Y:S02]  /*3330*/  ISETP.GE.AND P0, PT, R24, 0x9, PT ;  /* 0x000000091800780c */ /* 0x000fe40003f06270 */
[----:B------:R-:W-:Y:S02]  /*3340*/  F2FP.F16.E4M3.UNPACK_B R25, R25 ;  /* 0x00000019ff19723e */ /* 0x000fe400020006ff */
[----:B------:R-:W-:-:S03]  /*3350*/  ISETP.LT.OR P2, PT, R6, 0x1, !P0 ;  /* 0x000000010600780c */ /* 0x000fc60004741670 */
[----:B------:R-:W-:-:S05]  /*3360*/  HADD2.F32 R26, -RZ, R25.H0_H0 ;  /* 0x20000019ff1a7230 */ /* 0x000fca0000004100 */
[----:B------:R-:W-:-:S04]  /*3370*/  FMUL R25, R26, R13 ;  /* 0x0000000d1a197220 */ /* 0x000fc80000400000 */
[----:B------:R-:W-:-:S05]  /*3380*/  FFMA R25, R82, R12, R25 ;  /* 0x0000000c52197223 */ /* 0x000fca0000000019 */
[----:B-1----:R-:W-:Y:S02]  /*3390*/  F2FP.SATFINITE.E4M3.F32.PACK_AB_MERGE_C R27, RZ, R25, RZ ;  /* 0x00000019ff1b723e */ /* 0x002fe400048070ff */
[----:B------:R-:W-:-:S03]  /*33a0*/  PRMT R25, RZ, 0x7610, R25 ;  /* 0x00007610ff197816 */ /* 0x000fc60000000019 */
[----:B------:R1:W-:Y:S01]  /*33b0*/  @!P1 STG.E.U8 desc[UR20][R16.64+0x1], R27 ;  /* 0x0000011b10009986 */ /* 0x0003e2000c101114 */
[----:B------:R-:W-:Y:S05]  /*33c0*/  @P2 BRA `(.L_x_47) ;  /* 0x0000000000042947 */ /* 0x000fea0003800000 */
[----:B------:R0:W5:Y:S02]  /*33d0*/  LDG.E.U8 R25, desc[UR20][R4.64+0x8] ;  /* 0x0000081404197981 */ /* 0x000164000c1e1100 */
.L_x_47:
[----:B------:R-:W-:Y:S05]  /*33e0*/  BSYNC B1 ;  /* 0x0000000000017941 */ /* 0x000fea0003800000 */
.L_x_46:
        /* <DEDUP_REMOVED lines=13> */
.L_x_49:
[----:B------:R-:W-:Y:S05]  /*34c0*/  BSYNC B1 ;  /* 0x0000000000017941 */ /* 0x000fea0003800000 */
.L_x_48:
[----:B-----5:R-:W-:Y:S01]  /*34d0*/  LOP3.LUT R25, R25, 0xff, RZ, 0xc0, !PT ;  /* 0x000000ff19197812 */ /* 0x020fe200078ec0ff */
[----:B------:R-:W-:Y:S01]  /*34e0*/  BSSY B1, `(.L_x_50) ;  /* 0x000000b000017945 */ /* 0x000fe20003800000 */
[----:B------:R-:W-:Y:S02]  /*34f0*/  ISETP.LT.OR P0, PT, R6, 0x9, !P0 ;  /* 0x000000090600780c */ /* 0x000fe40004701670 */
[----:B------:R-:W-:-:S05]  /*3500*/  F2FP.F16.E4M3.UNPACK_B R25, R25 ;  /* 0x00000019ff19723e */ /* 0x000fca00020006ff */
        /* <DEDUP_REMOVED lines=8> */
.L_x_51:
[----:B------:R-:W-:Y:S05]  /*3590*/  BSYNC B1 ;  /* 0x0000000000017941 */ /* 0x000fea0003800000 */
.L_x_50:
        /* <DEDUP_REMOVED lines=12> */
.L_x_53:
[----:B------:R-:W-:Y:S05]  /*3660*/  BSYNC B1 ;  /* 0x0000000000017941 */ /* 0x000fea0003800000 */
.L_x_52:
        /* <DEDUP_REMOVED lines=13> */
.L_x_55:
[----:B------:R-:W-:Y:S05]  /*3740*/  BSYNC B1 ;  /* 0x0000000000017941 */ /* 0x000fea0003800000 */
.L_x_54:
        /* <DEDUP_REMOVED lines=13> */
.L_x_57:
[----:B------:R-:W-:Y:S05]  /*3820*/  BSYNC B1 ;  /* 0x0000000000017941 */ /* 0x000fea0003800000 */
.L_x_56:
        /* <DEDUP_REMOVED lines=12> */
.L_x_59:
[----:B------:R-:W-:Y:S05]  /*38f0*/  BSYNC B1 ;  /* 0x0000000000017941 */ /* 0x000fea0003800000 */
.L_x_58:
        /* <DEDUP_REMOVED lines=12> */
.L_x_61:
[----:B------:R-:W-:Y:S05]  /*39c0*/  BSYNC B1 ;  /* 0x0000000000017941 */ /* 0x000fea0003800000 */
.L_x_60:
        /* <DEDUP_REMOVED lines=13> */
.L_x_63:
[----:B------:R-:W-:Y:S05]  /*3aa0*/  BSYNC B1 ;  /* 0x0000000000017941 */ /* 0x000fea0003800000 */
.L_x_62:
        /* <DEDUP_REMOVED lines=13> */
.L_x_65:
[----:B------:R-:W-:Y:S05]  /*3b80*/  BSYNC B1 ;  /* 0x0000000000017941 */ /* 0x000fea0003800000 */
.L_x_64:
        /* <DEDUP_REMOVED lines=12> */
.L_x_67:
[----:B------:R-:W-:Y:S05]  /*3c50*/  BSYNC B1 ;  /* 0x0000000000017941 */ /* 0x000fea0003800000 */
.L_x_66:
        /* <DEDUP_REMOVED lines=12> */
.L_x_69:
[----:B------:R-:W-:Y:S05]  /*3d20*/  BSYNC B1 ;  /* 0x0000000000017941 */ /* 0x000fea0003800000 */
.L_x_68:
        /* <DEDUP_REMOVED lines=13> */
.L_x_71:
[----:B------:R-:W-:Y:S05]  /*3e00*/  BSYNC B1 ;  /* 0x0000000000017941 */ /* 0x000fea0003800000 */
.L_x_70:
        /* <DEDUP_REMOVED lines=13> */
.L_x_73:
[----:B------:R-:W-:Y:S05]  /*3ee0*/  BSYNC B1 ;  /* 0x0000000000017941 */ /* 0x000fea0003800000 */
.L_x_72:
        /* <DEDUP_REMOVED lines=12> */
.L_x_75:
[----:B------:R-:W-:Y:S05]  /*3fb0*/  BSYNC B1 ;  /* 0x0000000000017941 */ /* 0x000fea0003800000 */
.L_x_74:
        /* <DEDUP_REMOVED lines=12> */
.L_x_77:
[----:B------:R-:W-:Y:S05]  /*4080*/  BSYNC B1 ;  /* 0x0000000000017941 */ /* 0x000fea0003800000 */
.L_x_76:
        /* <DEDUP_REMOVED lines=13> */
.L_x_79:
[----:B------:R-:W-:Y:S05]  /*4160*/  BSYNC B1 ;  /* 0x0000000000017941 */ /* 0x000fea0003800000 */
.L_x_78:
        /* <DEDUP_REMOVED lines=13> */
.L_x_81:
[----:B------:R-:W-:Y:S05]  /*4240*/  BSYNC B1 ;  /* 0x0000000000017941 */ /* 0x000fea0003800000 */
.L_x_80:
        /* <DEDUP_REMOVED lines=12> */
.L_x_83:
[----:B------:R-:W-:Y:S05]  /*4310*/  BSYNC B1 ;  /* 0x0000000000017941 */ /* 0x000fea0003800000 */
.L_x_82:
        /* <DEDUP_REMOVED lines=12> */
.L_x_85:
[----:B------:R-:W-:Y:S05]  /*43e0*/  BSYNC B1 ;  /* 0x0000000000017941 */ /* 0x000fea0003800000 */
.L_x_84:
        /* <DEDUP_REMOVED lines=13> */
.L_x_87:
[----:B------:R-:W-:Y:S05]  /*44c0*/  BSYNC B1 ;  /* 0x0000000000017941 */ /* 0x000fea0003800000 */
.L_x_86:
        /* <DEDUP_REMOVED lines=13> */
.L_x_89:
[----:B------:R-:W-:Y:S05]  /*45a0*/  BSYNC B1 ;  /* 0x0000000000017941 */ /* 0x000fea0003800000 */
.L_x_88:
        /* <DEDUP_REMOVED lines=12> */
.L_x_91:
[----:B------:R-:W-:Y:S05]  /*4670*/  BSYNC B1 ;  /* 0x0000000000017941 */ /* 0x000fea0003800000 */
.L_x_90:
        /* <DEDUP_REMOVED lines=12> */
.L_x_93:
[----:B------:R-:W-:Y:S05]  /*4740*/  BSYNC B1 ;  /* 0x0000000000017941 */ /* 0x000fea0003800000 */
.L_x_92:
        /* <DEDUP_REMOVED lines=13> */
.L_x_95:
[----:B------:R-:W-:Y:S05]  /*4820*/  BSYNC B1 ;  /* 0x0000000000017941 */ /* 0x000fea0003800000 */
.L_x_94:
[----:B-----5:R-:W-:Y:S01]  /*4830*/  LOP3.LUT R25, R25, 0xff, RZ, 0xc0, !PT ;  /* 0x000000ff19197812 */ /* 0x020fe200078ec0ff */
[----:B------:R-:W-:Y:S01]  /*4840*/  BSSY B1, `(.L_x_96) ;  /* 0x000000c000017945 */ /* 0x000fe20003800000 */
[----:B------:R-:W-:Y:S02]  /*4850*/  ISETP.GE.AND P1, PT, R24, 0x3a, PT ;  /* 0x0000003a1800780c */ /* 0x000fe40003f26270 */
[----:B------:R-:W-:Y:S02]  /*4860*/  F2FP.F16.E4M3.UNPACK_B R25, R25 ;  /* 0x00000019ff19723e */ /* 0x000fe400020006ff */
[----:B------:R-:W-:Y:S02]  /*4870*/  ISETP.LT.OR P3, PT, R6, 0x1, !P1 ;  /* 0x000000010600780c */ /* 0x000fe40004f61670 */
[----:B------:R-:W-:Y:S01]  /*4880*/  PRMT R24, RZ, 0x7610, R24 ;  /* 0x00007610ff187816 */ /* 0x000fe20000000018 */
[----:B------:R-:W-:-:S05]  /*4890*/  HADD2.F32 R26, -RZ, R25.H0_H0 ;  /* 0x20000019ff1a7230 */ /* 0x000fca0000004100 */
[----:B------:R-:W-:-:S04]  /*48a0*/  FMUL R26, R26, R13 ;  /* 0x0000000d1a1a7220 */ /* 0x000fc80000400000 */
[----:B------:R-:W-:-:S05]  /*48b0*/  FFMA R26, R57, R12, R26 ;  /* 0x0000000c391a7223 */ /* 0x000fca000000001a */
[----:B------:R-:W-:-:S05]  /*48c0*/  F2FP.SATFINITE.E4M3.F32.PACK_AB_MERGE_C R25, RZ, R26, RZ ;  /* 0x0000001aff19723e */ /* 0x000fca00048070ff */
[----:B------:R0:W-:Y:S01]  /*48d0*/  @!P2 STG.E.U8 desc[UR20][R14.64+0x38], R25 ;  /* 0x000038190e00a986 */ /* 0x0001e2000c101114 */
[----:B------:R-:W-:Y:S05]  /*48e0*/  @P3 BRA `(.L_x_97) ;  /* 0x0000000000043947 */ /* 0x000fea0003800000 */
[----:B------:R0:W5:Y:S02]  /*48f0*/  LDG.E.U8 R24, desc[UR20][R4.64+0x39] ;  /* 0x0000391404187981 */ /* 0x000164000c1e1100 */
.L_x_97:
[----:B------:R-:W-:Y:S05]  /*4900*/  BSYNC B1 ;  /* 0x0000000000017941 */ /* 0x000fea0003800000 */
.L_x_96:
[----:B-----5:R-:W-:Y:S01]  /*4910*/  LOP3.LUT R24, R24, 0xff, RZ, 0xc0, !PT ;  /* 0x000000ff18187812 */ /* 0x020fe200078ec0ff */
[----:B------:R-:W-:Y:S01]  /*4920*/  BSSY B1, `(.L_x_98) ;  /* 0x000000b000017945 */ /* 0x000fe20003800000 */
[----:B------:R-:W-:Y:S02]  /*4930*/  ISETP.LT.OR P0, PT, R6, 0x9, !P0 ;  /* 0x000000090600780c */ /* 0x000fe40004701670 */
[----:B------:R-:W-:Y:S02]  /*4940*/  F2FP.F16.E4M3.UNPACK_B R24, R24 ;  /* 0x00000018ff18723e */ /* 0x000fe400020006ff */
[----:B0-2---:R-:W-:-:S03]  /*4950*/  PRMT R4, RZ, 0x7610, R4 ;  /* 0x00007610ff047816 */ /* 0x005fc60000000004 */
[----:B------:R-:W-:-:S05]  /*4960*/  HADD2.F32 R24, -RZ, R24.H0_H0 ;  /* 0x20000018ff187230 */ /* 0x000fca0000004100 */
[----:B------:R-:W-:-:S04]  /*4970*/  FMUL R5, R24, R13 ;  /* 0x0000000d18057220 */ /* 0x000fc80000400000 */
[----:B------:R-:W-:-:S05]  /*4980*/  FFMA R5, R56, R12, R5 ;  /* 0x0000000c38057223 */ /* 0x000fca0000000005 */
[----:B------:R-:W-:-:S05]  /*4990*/  F2FP.SATFINITE.E4M3.F32.PACK_AB_MERGE_C R5, RZ, R5, RZ ;  /* 0x00000005ff05723e */ /* 0x000fca00048070ff */
[----:B------:R0:W-:Y:S01]  /*49a0*/  @!P3 STG.E.U8 desc[UR20][R14.64+0x39], R5 ;  /* 0x000039050e00b986 */ /* 0x0001e2000c101114 */
[----:B------:R-:W-:Y:S05]  /*49b0*/  @P0 BRA `(.L_x_99) ;  /* 0x0000000000040947 */ /* 0x000fea0003800000 */
[----:B------:R2:W5:Y:S02]  /*49c0*/  LDG.E.U8 R4, desc[UR20][R20.64+0x38] ;  /* 0x0000381414047981 */ /* 0x000564000c1e1100 */
.L_x_99:
[----:B------:R-:W-:Y:S05]  /*49d0*/  BSYNC B1 ;  /* 0x0000000000017941 */ /* 0x000fea0003800000 */
.L_x_98:
[----:B-----5:R-:W-:Y:S01]  /*49e0*/  LOP3.LUT R4, R4, 0xff, RZ, 0xc0, !PT ;  /* 0x000000ff04047812 */ /* 0x020fe200078ec0ff */
[----:B------:R-:W-:Y:S01]  /*49f0*/  BSSY B1, `(.L_x_100) ;  /* 0x000000b000017945 */ /* 0x000fe20003800000 */
[----:B------:R-:W-:Y:S02]  /*4a00*/  ISETP.LT.OR P1, PT, R6, 0x9, !P1 ;  /* 0x000000090600780c */ /* 0x000fe40004f21670 */
[----:B------:R-:W-:-:S05]  /*4a10*/  F2FP.F16.E4M3.UNPACK_B R4, R4 ;  /* 0x00000004ff04723e */ /* 0x000fca00020006ff */
[----:B------:R-:W-:-:S05]  /*4a20*/  HADD2.F32 R4, -RZ, R4.H0_H0 ;  /* 0x20000004ff047230 */ /* 0x000fca0000004100 */
[----:B------:R-:W-:-:S04]  /*4a30*/  FMUL R4, R4, R13 ;  /* 0x0000000d04047220 */ /* 0x000fc80000400000 */
[----:B------:R-:W-:-:S05]  /*4a40*/  FFMA R4, R23, R12, R4 ;  /* 0x0000000c17047223 */ /* 0x000fca0000000004 */
[----:B0-----:R-:W-:Y:S02]  /*4a50*/  F2FP.SATFINITE.E4M3.F32.PACK_AB_MERGE_C R5, RZ, R4, RZ ;  /* 0x00000004ff05723e */ /* 0x001fe400048070ff */
[----:B------:R-:W-:-:S03]  /*4a60*/  PRMT R4, RZ, 0x7610, R4 ;  /* 0x00007610ff047816 */ /* 0x000fc60000000004 */
[----:B------:R0:W-:Y:S01]  /*4a70*/  @!P0 STG.E.U8 desc[UR20][R16.64+0x38], R5 ;  /* 0x0000380510008986 */ /* 0x0001e2000c101114 */
[----:B------:R-:W-:Y:S05]  /*4a80*/  @P1 BRA `(.L_x_101) ;  /* 0x0000000000041947 */ /* 0x000fea0003800000 */
[----:B------:R0:W5:Y:S02]  /*4a90*/  LDG.E.U8 R4, desc[UR20][R20.64+0x39] ;  /* 0x0000391414047981 */ /* 0x000164000c1e1100 */
.L_x_101:
[----:B------:R-:W-:Y:S05]  /*4aa0*/  BSYNC B1 ;  /* 0x0000000000017941 */ /* 0x000fea0003800000 */
.L_x_100:
[----:B------:R-:W-:Y:S05]  /*4ab0*/  @P1 BRA `(.L_x_102) ;  /* 0x0000000800601947 */ /* 0x000fea0003800000 */
[----:B-----5:R-:W-:-:S04]  /*4ac0*/  LOP3.LUT R4, R4, 0xff, RZ, 0xc0, !PT ;  /* 0x000000ff04047812 */ /* 0x020fc800078ec0ff */
[----:B------:R-:W-:-:S05]  /*4ad0*/  F2FP.F16.E4M3.UNPACK_B R4, R4 ;  /* 0x00000004ff04723e */ /* 0x000fca00020006ff */
[----:B------:R-:W-:-:S05]  /*4ae0*/  HADD2.F32 R4, -RZ, R4.H0_H0 ;  /* 0x20000004ff047230 */ /* 0x000fca0000004100 */
[----:B0-----:R-:W-:-:S04]  /*4af0*/  FMUL R5, R4, R13 ;  /* 0x0000000d04057220 */ /* 0x001fc80000400000 */
[----:B------:R-:W-:-:S05]  /*4b00*/  FFMA R5, R22, R12, R5 ;  /* 0x0000000c16057223 */ /* 0x000fca0000000005 */
[----:B------:R-:W-:-:S05]  /*4b10*/  F2FP.SATFINITE.E4M3.F32.PACK_AB_MERGE_C R5, RZ, R5, RZ ;  /* 0x00000005ff05723e */ /* 0x000fca00048070ff */
[----:B------:R0:W-:Y:S01]  /*4b20*/  STG.E.U8 desc[UR20][R16.64+0x39], R5 ;  /* 0x0000390510007986 */ /* 0x0001e2000c101114 */
[----:B------:R-:W-:Y:S05]  /*4b30*/  BRA `(.L_x_102) ;  /* 0x0000000800407947 */ /* 0x000fea0003800000 */
.L_x_37:
[C---:B------:R-:W-:Y:S01]  /*4b40*/  ISETP.GE.AND P3, PT, R24.reuse, 0x1, PT ;  /* 0x000000011800780c */ /* 0x040fe20003f66270 */
[-C--:B------:R-:W-:Y:S01]  /*4b50*/  FMUL R85, R85, R12.reuse ;  /* 0x0000000c55557220 */ /* 0x080fe20000400000 */
[----:B------:R-:W-:Y:S01]  /*4b60*/  ISETP.GE.AND P0, PT, R24, 0x2, PT ;  /* 0x000000021800780c */ /* 0x000fe20003f06270 */
[-C--:B------:R-:W-:Y:S01]  /*4b70*/  FMUL R84, R84, R12.reuse ;  /* 0x0000000c54547220 */ /* 0x080fe20000400000 */
[C---:B------:R-:W-:Y:S01]  /*4b80*/  ISETP.LT.OR P1, PT, R6.reuse, 0x1, !P3 ;  /* 0x000000010600780c */ /* 0x040fe20005f21670 */
[-C--:B------:R-:W-:Y:S01]  /*4b90*/  FMUL R83, R83, R12.reuse ;  /* 0x0000000c53537220 */ /* 0x080fe20000400000 */
[----:B------:R-:W-:Y:S01]  /*4ba0*/  ISETP.LT.OR P2, PT, R6, 0x1, !P0 ;  /* 0x000000010600780c */ /* 0x000fe20004741670 */
[-C--:B------:R-:W-:Y:S01]  /*4bb0*/  FMUL R82, R82, R12.reuse ;  /* 0x0000000c52527220 */ /* 0x080fe20000400000 */
[----:B------:R-:W-:Y:S01]  /*4bc0*/  ISETP.LT.OR P3, PT, R6, 0x9, !P3 ;  /* 0x000000090600780c */ /* 0x000fe20005f61670 */
[-C--:B------:R-:W-:Y:S01]  /*4bd0*/  FMUL R81, R81, R12.reuse ;  /* 0x0000000c51517220 */ /* 0x080fe20000400000 */
[----:B------:R-:W-:Y:S01]  /*4be0*/  F2FP.SATFINITE.E4M3.F32.PACK_AB_MERGE_C R85, RZ, R85, RZ ;  /* 0x00000055ff55723e */ /* 0x000fe200048070ff */
[----:B------:R-:W-:Y:S01]  /*4bf0*/  FMUL R80, R80, R12 ;  /* 0x0000000c50507220 */ /* 0x000fe20000400000 */
[----:B------:R-:W-:Y:S01]  /*4c00*/  F2FP.SATFINITE.E4M3.F32.PACK_AB_MERGE_C R5, RZ, R84, RZ ;  /* 0x00000054ff05723e */ /* 0x000fe200048070ff */
[-C--:B------:R-:W-:Y:S01]  /*4c10*/  FMUL R79, R79, R12.reuse ;  /* 0x0000000c4f4f7220 */ /* 0x080fe20000400000 */
[----:B------:R-:W-:Y:S01]  /*4c20*/  F2FP.SATFINITE.E4M3.F32.PACK_AB_MERGE_C R83, RZ, R83, RZ ;  /* 0x00000053ff53723e */ /* 0x000fe200048070ff */
[-C--:B------:R-:W-:Y:S01]  /*4c30*/  FMUL R78, R78, R12.reuse ;  /* 0x0000000c4e4e7220 */ /* 0x080fe20000400000 */
[----:B------:R-:W-:Y:S01]  /*4c40*/  ISETP.LT.OR P0, PT, R6, 0x9, !P0 ;  /* 0x000000090600780c */ /* 0x000fe20004701670 */
[----:B------:R-:W-:Y:S01]  /*4c50*/  @!P1 STG.E.U8 desc[UR20][R14.64], R85 ;  /* 0x000000550e009986 */ /* 0x000fe2000c101114 */
[C---:B------:R-:W-:Y:S01]  /*4c60*/  ISETP.GE.AND P1, PT, R24.reuse, 0x9, PT ;  /* 0x000000091800780c */ /* 0x040fe20003f26270 */
[-C--:B------:R-:W-:Y:S01]  /*4c70*/  FMUL R77, R77, R12.reuse ;  /* 0x0000000c4d4d7220 */ /* 0x080fe20000400000 */
[----:B------:R-:W-:Y:S01]  /*4c80*/  F2FP.SATFINITE.E4M3.F32.PACK_AB_MERGE_C R81, RZ, R81, RZ ;  /* 0x00000051ff51723e */ /* 0x000fe200048070ff */
[----:B------:R0:W-:Y:S01]  /*4c90*/  @!P2 STG.E.U8 desc[UR20][R14.64+0x1], R5 ;  /* 0x000001050e00a986 */ /* 0x0001e2000c101114 */
[----:B------:R-:W-:Y:S01]  /*4ca0*/  ISETP.GE.AND P2, PT, R24, 0xa, PT ;  /* 0x0000000a1800780c */ /* 0x000fe20003f46270 */
[----:B------:R-:W-:Y:S01]  /*4cb0*/  FMUL R76, R76, R12 ;  /* 0x0000000c4c4c7220 */ /* 0x000fe20000400000 */
[----:B------:R-:W-:Y:S01]  /*4cc0*/  F2FP.SATFINITE.E4M3.F32.PACK_AB_MERGE_C R21, RZ, R80, RZ ;  /* 0x00000050ff15723e */ /* 0x000fe200048070ff */
[----:B------:R-:W-:Y:S01]  /*4cd0*/  @!P3 STG.E.U8 desc[UR20][R16.64], R83 ;  /* 0x000000531000b986 */ /* 0x000fe2000c101114 */
[----:B------:R-:W-:Y:S01]  /*4ce0*/  ISETP.LT.OR P3, PT, R6, 0x1, !P1 ;  /* 0x000000010600780c */ /* 0x000fe20004f61670 */
[-C--:B------:R-:W-:Y:S01]  /*4cf0*/  FMUL R74, R74, R12.reuse ;  /* 0x0000000c4a4a7220 */ /* 0x080fe20000400000 */
[C---:B------:R-:W-:Y:S01]  /*4d00*/  ISETP.LT.OR P5, PT, R6.reuse, 0x1, !P2 ;  /* 0x000000010600780c */ /* 0x040fe200057a1670 */
[-C--:B------:R-:W-:Y:S01]  /*4d10*/  FMUL R75, R75, R12.reuse ;  /* 0x0000000c4b4b7220 */ /* 0x080fe20000400000 */
[----:B------:R-:W-:Y:S01]  /*4d20*/  ISETP.LT.OR P1, PT, R6, 0x9, !P1 ;  /* 0x000000090600780c */ /* 0x000fe20004f21670 */
[-C--:B------:R-:W-:Y:S01]  /*4d30*/  FMUL R73, R73, R12.reuse ;  /* 0x0000000c49497220 */ /* 0x080fe20000400000 */
[----:B------:R-:W-:Y:S01]  /*4d40*/  F2FP.SATFINITE.E4M3.F32.PACK_AB_MERGE_C R79, RZ, R79, RZ ;  /* 0x0000004fff4f723e */ /* 0x000fe200048070ff */
[----:B------:R-:W-:Y:S01]  /*4d50*/  FMUL R72, R72, R12 ;  /* 0x0000000c48487220 */ /* 0x000fe20000400000 */
[----:B0-----:R-:W-:Y:S01]  /*4d60*/  F2FP.SATFINITE.E4M3.F32.PACK_AB_MERGE_C R5, RZ, R82, RZ ;  /* 0x00000052ff05723e */ /* 0x001fe200048070ff */
[-C--:B------:R-:W-:Y:S01]  /*4d70*/  FMUL R70, R70, R12.reuse ;  /* 0x0000000c46467220 */ /* 0x080fe20000400000 */
[----:B------:R-:W-:Y:S01]  /*4d80*/  ISETP.LT.OR P2, PT, R6, 0x9, !P2 ;  /* 0x000000090600780c */ /* 0x000fe20005741670 */
[----:B------:R-:W-:Y:S01]  /*4d90*/  FMUL R71, R71, R12 ;  /* 0x0000000c47477220 */ /* 0x000fe20000400000 */
[----:B------:R-:W-:Y:S01]  /*4da0*/  F2FP.SATFINITE.E4M3.F32.PACK_AB_MERGE_C R25, RZ, R78, RZ ;  /* 0x0000004eff19723e */ /* 0x000fe200048070ff */
[----:B------:R0:W-:Y:S01]  /*4db0*/  @!P0 STG.E.U8 desc[UR20][R16.64+0x1], R5 ;  /* 0x0000010510008986 */ /* 0x0001e2000c101114 */
[C---:B------:R-:W-:Y:S01]  /*4dc0*/  ISETP.GE.AND P0, PT, R24.reuse, 0x11, PT ;  /* 0x000000111800780c */ /* 0x040fe20003f06270 */
[-C--:B------:R-:W-:Y:S01]  /*4dd0*/  FMUL R69, R69, R12.reuse ;  /* 0x0000000c45457220 */ /* 0x080fe20000400000 */
[----:B------:R-:W-:Y:S01]  /*4de0*/  F2FP.SATFINITE.E4M3.F32.PACK_AB_MERGE_C R77, RZ, R77, RZ ;  /* 0x0000004dff4d723e */ /* 0x000fe200048070ff */
[----:B------:R-:W-:Y:S01]  /*4df0*/  @!P3 STG.E.U8 desc[UR20][R14.64+0x8], R81 ;  /* 0x000008510e00b986 */ /* 0x000fe2000c101114 */
[----:B------:R-:W-:Y:S01]  /*4e00*/  ISETP.GE.AND P3, PT, R24, 0x12, PT ;  /* 0x000000121800780c */ /* 0x000fe20003f66270 */
[-C--:B------:R-:W-:Y:S01]  /*4e10*/  FMUL R68, R68, R12.reuse ;  /* 0x0000000c44447220 */ /* 0x080fe20000400000 */
[----:B------:R-:W-:Y:S01]  /*4e20*/  F2FP.SATFINITE.E4M3.F32.PACK_AB_MERGE_C R75, RZ, R75, RZ ;  /* 0x0000004bff4b723e */ /* 0x000fe200048070ff */
[----:B------:R1:W-:Y:S01]  /*4e30*/  @!P5 STG.E.U8 desc[UR20][R14.64+0x9], R21 ;  /* 0x000009150e00d986 */ /* 0x0003e2000c101114 */
[C---:B------:R-:W-:Y:S01]  /*4e40*/  ISETP.LT.OR P5, PT, R6.reuse, 0x1, !P3 ;  /* 0x000000010600780c */ /* 0x040fe20005fa1670 */
[-C--:B------:R-:W-:Y:S01]  /*4e50*/  FMUL R67, R67, R12.reuse ;  /* 0x0000000c43437220 */ /* 0x080fe20000400000 */
[C---:B------:R-:W-:Y:S01]  /*4e60*/  ISETP.LT.OR P3, PT, R6.reuse, 0x9, !P3 ;  /* 0x000000090600780c */ /* 0x040fe20005f61670 */
[----:B------:R-:W-:Y:S01]  /*4e70*/  @!P1 STG.E.U8 desc[UR20][R16.64+0x8], R79 ;  /* 0x0000084f10009986 */ /* 0x000fe2000c101114 */
[----:B------:R-:W-:Y:S01]  /*4e80*/  ISETP.LT.OR P1, PT, R6, 0x1, !P0 ;  /* 0x000000010600780c */ /* 0x000fe20004721670 */
[----:B------:R-:W-:Y:S01]  /*4e90*/  FMUL R66, R66, R12 ;  /* 0x0000000c42427220 */ /* 0x000fe20000400000 */
[----:B0-----:R-:W-:Y:S01]  /*4ea0*/  F2FP.SATFINITE.E4M3.F32.PACK_AB_MERGE_C R5, RZ, R76, RZ ;  /* 0x0000004cff05723e */ /* 0x001fe200048070ff */
[----:B------:R-:W-:Y:S01]  /*4eb0*/  @!P2 STG.E.U8 desc[UR20][R16.64+0x9], R25 ;  /* 0x000009191000a986 */ /* 0x000fe2000c101114 */
[----:B------:R-:W-:Y:S01]  /*4ec0*/  ISETP.GE.AND P2, PT, R24, 0x19, PT ;  /* 0x000000191800780c */ /* 0x000fe20003f46270 */
[-C--:B------:R-:W-:Y:S01]  /*4ed0*/  FMUL R65, R65, R12.reuse ;  /* 0x0000000c41417220 */ /* 0x080fe20000400000 */
[----:B------:R-:W-:Y:S01]  /*4ee0*/  ISETP.LT.OR P0, PT, R6, 0x9, !P0 ;  /* 0x000000090600780c */ /* 0x000fe20004701670 */
[----:B------:R-:W-:Y:S01]  /*4ef0*/  FMUL R64, R64, R12 ;  /* 0x0000000c40407220 */ /* 0x000fe20000400000 */
[----:B------:R-:W-:Y:S01]  /*4f00*/  ISETP.LT.OR P6, PT, R6, 0x1, !P2 ;  /* 0x000000010600780c */ /* 0x000fe200057c1670 */
[----:B------:R0:W-:Y:S01]  /*4f10*/  @!P5 STG.E.U8 desc[UR20][R14.64+0x11], R5 ;  /* 0x000011050e00d986 */ /* 0x0001e2000c101114 */
[----:B-1----:R-:W-:Y:S01]  /*4f20*/  F2FP.SATFINITE.E4M3.F32.PACK_AB_MERGE_C R21, RZ, R74, RZ ;  /* 0x0000004aff15723e */ /* 0x002fe200048070ff */
[-C--:B------:R-:W-:Y:S01]  /*4f30*/  FMUL R62, R62, R12.reuse ;  /* 0x0000000c3e3e7220 */ /* 0x080fe20000400000 */
[----:B------:R-:W-:Y:S01]  /*4f40*/  F2FP.SATFINITE.E4M3.F32.PACK_AB_MERGE_C R73, RZ, R73, RZ ;  /* 0x00000049ff49723e */ /* 0x000fe200048070ff */
[----:B------:R-:W-:Y:S01]  /*4f50*/  @!P1 STG.E.U8 desc[UR20][R14.64+0x10], R77 ;  /* 0x0000104d0e009986 */ /* 0x000fe2000c101114 */
[----:B------:R-:W-:Y:S01]  /*4f60*/  ISETP.GE.AND P1, PT, R24, 0x1a, PT ;  /* 0x0000001a1800780c */ /* 0x000fe20003f26270 */
[-C--:B------:R-:W-:Y:S01]  /*4f70*/  FMUL R63, R63, R12.reuse ;  /* 0x0000000c3f3f7220 */ /* 0x080fe20000400000 */
[C---:B------:R-:W-:Y:S01]  /*4f80*/  ISETP.LT.OR P2, PT, R6.reuse, 0x9, !P2 ;  /* 0x000000090600780c */ /* 0x040fe20005741670 */
[----:B------:R1:W-:Y:S01]  /*4f90*/  @!P3 STG.E.U8 desc[UR20][R16.64+0x11], R21 ;  /* 0x000011151000b986 */ /* 0x0003e2000c101114 */
[C---:B------:R-:W-:Y:S01]  /*4fa0*/  ISETP.LT.OR P5, PT, R6.reuse, 0x1, !P1 ;  /* 0x000000010600780c */ /* 0x040fe20004fa1670 */
[----:B------:R-:W-:Y:S01]  /*4fb0*/  FMUL R61, R61, R12 ;  /* 0x0000000c3d3d7220 */ /* 0x000fe20000400000 */
[----:B------:R-:W-:Y:S01]  /*4fc0*/  ISETP.LT.OR P3, PT, R6, 0x9, !P1 ;  /* 0x000000090600780c */ /* 0x000fe20004f61670 */
[----:B------:R-:W-:Y:S01]  /*4fd0*/  @!P0 STG.E.U8 desc[UR20][R16.64+0x10], R75 ;  /* 0x0000104b10008986 */ /* 0x000fe2000c101114 */
[----:B0-----:R-:W-:Y:S01]  /*4fe0*/  F2FP.SATFINITE.E4M3.F32.PACK_AB_MERGE_C R5, RZ, R72, RZ ;  /* 0x00000048ff05723e */ /* 0x001fe200048070ff */
[-C--:B------:R-:W-:Y:S01]  /*4ff0*/  FMUL R60, R60, R12.reuse ;  /* 0x0000000c3c3c7220 */ /* 0x080fe20000400000 */
[C---:B------:R-:W-:Y:S01]  /*5000*/  ISETP.GE.AND P0, PT, R24.reuse, 0x21, PT ;  /* 0x000000211800780c */ /* 0x040fe20003f06270 */
[----:B------:R-:W-:Y:S01]  /*5010*/  @!P6 STG.E.U8 desc[UR20][R14.64+0x18], R73 ;  /* 0x000018490e00e986 */ /* 0x000fe2000c101114 */
[----:B------:R-:W-:Y:S01]  /*5020*/  ISETP.GE.AND P1, PT, R24, 0x22, PT ;  /* 0x000000221800780c */ /* 0x000fe20003f26270 */
[-C--:B------:R-:W-:Y:S01]  /*5030*/  FMUL R59, R59, R12.reuse ;  /* 0x0000000c3b3b7220 */ /* 0x080fe20000400000 */
[----:B------:R-:W-:Y:S01]  /*5040*/  ISETP.LT.OR P6, PT, R6, 0x1, !P0 ;  /* 0x000000010600780c */ /* 0x000fe200047c1670 */
[----:B------:R-:W-:Y:S01]  /*5050*/  FMUL R58, R58, R12 ;  /* 0x0000000c3a3a7220 */ /* 0x000fe20000400000 */
[----:B-1----:R-:W-:Y:S01]  /*5060*/  F2FP.SATFINITE.E4M3.F32.PACK_AB_MERGE_C R21, RZ, R70, RZ ;  /* 0x00000046ff15723e */ /* 0x002fe200048070ff */
[----:B------:R0:W-:Y:S01]  /*5070*/  @!P5 STG.E.U8 desc[UR20][R14.64+0x19], R5 ;  /* 0x000019050e00d986 */ /* 0x0001e2000c101114 */
[----:B------:R-:W-:Y:S01]  /*5080*/  ISETP.LT.OR P5, PT, R6, 0x1, !P1 ;  /* 0x000000010600780c */ /* 0x000fe20004fa1670 */
[-C--:B------:R-:W-:Y:S01]  /*5090*/  FMUL R57, R57, R12.reuse ;  /* 0x0000000c39397220 */ /* 0x080fe20000400000 */
[----:B------:R-:W-:Y:S01]  /*50a0*/  F2FP.SATFINITE.E4M3.F32.PACK_AB_MERGE_C R71, RZ, R71, RZ ;  /* 0x00000047ff47723e */ /* 0x000fe200048070ff */
[----:B------:R1:W-:Y:S01]  /*50b0*/  @!P3 STG.E.U8 desc[UR20][R16.64+0x19], R21 ;  /* 0x000019151000b986 */ /* 0x0003e2000c101114 */
[----:B------:R-:W-:Y:S01]  /*50c0*/  F2FP.SATFINITE.E4M3.F32.PACK_AB_MERGE_C R69, RZ, R69, RZ ;  /* 0x00000045ff45723e */ /* 0x000fe200048070ff */
[----:B------:R-:W-:Y:S01]  /*50d0*/  FMUL R56, R56, R12 ;  /* 0x0000000c38387220 */ /* 0x000fe20000400000 */
[----:B------:R-:W-:Y:S01]  /*50e0*/  F2FP.SATFINITE.E4M3.F32.PACK_AB_MERGE_C R25, RZ, R68, RZ ;  /* 0x00000044ff19723e */ /* 0x000fe200048070ff */
[----:B------:R-:W-:Y:S01]  /*50f0*/  @!P2 STG.E.U8 desc[UR20][R16.64+0x18], R71 ;  /* 0x000018471000a986 */ /* 0x000fe2000c101114 */
[----:B------:R-:W-:Y:S01]  /*5100*/  ISETP.LT.OR P3, PT, R6, 0x9, !P1 ;  /* 0x000000090600780c */ /* 0x000fe20004f61670 */
[-C--:B------:R-:W-:Y:S01]  /*5110*/  FMUL R23, R23, R12.reuse ;  /* 0x0000000c17177220 */ /* 0x080fe20000400000 */
[----:B------:R-:W-:Y:S01]  /*5120*/  ISETP.GE.AND P2, PT, R24, 0x29, PT ;  /* 0x000000291800780c */ /* 0x000fe20003f46270 */
[----:B------:R-:W-:Y:S01]  /*5130*/  @!P6 STG.E.U8 desc[UR20][R14.64+0x20], R69 ;  /* 0x000020450e00e986 */ /* 0x000fe2000c101114 */
[----:B------:R-:W-:Y:S01]  /*5140*/  ISETP.LT.OR P0, PT, R6, 0x9, !P0 ;  /* 0x000000090600780c */ /* 0x000fe20004701670 */
[----:B------:R-:W-:Y:S01]  /*5150*/  FMUL R22, R22, R12 ;  /* 0x0000000c16167220 */ /* 0x000fe20000400000 */
[----:B------:R-:W-:Y:S01]  /*5160*/  ISETP.GE.AND P1, PT, R24, 0x2a, PT ;  /* 0x0000002a1800780c */ /* 0x000fe20003f26270 */
[----:B------:R-:W-:Y:S01]  /*5170*/  @!P5 STG.E.U8 desc[UR20][R14.64+0x21], R25 ;  /* 0x000021190e00d986 */ /* 0x000fe2000c101114 */
[----:B------:R-:W-:-:S02]  /*5180*/  ISETP.LT.OR P6, PT, R6, 0x1, !P2 ;  /* 0x000000010600780c */ /* 0x000fc400057c1670 */
[C---:B------:R-:W-:Y:S02]  /*5190*/  ISETP.LT.OR P5, PT, R6.reuse, 0x1, !P1 ;  /* 0x000000010600780c */ /* 0x040fe40004fa1670 */
[----:B------:R-:W-:Y:S02]  /*51a0*/  F2FP.SATFINITE.E4M3.F32.PACK_AB_MERGE_C R67, RZ, R67, RZ ;  /* 0x00000043ff43723e */ /* 0x000fe400048070ff */
[----:B0-----:R-:W-:Y:S02]  /*51b0*/  F2FP.SATFINITE.E4M3.F32.PACK_AB_MERGE_C R5, RZ, R66, RZ ;  /* 0x00000042ff05723e */ /* 0x001fe400048070ff */
[----:B------:R-:W-:Y:S01]  /*51c0*/  F2FP.SATFINITE.E4M3.F32.PACK_AB_MERGE_C R65, RZ, R65, RZ ;  /* 0x00000041ff41723e */ /* 0x000fe200048070ff */
[----:B------:R-:W-:Y:S01]  /*51d0*/  @!P0 STG.E.U8 desc[UR20][R16.64+0x20], R67 ;  /* 0x0000204310008986 */ /* 0x000fe2000c101114 */
[----:B-1----:R-:W-:Y:S02]  /*51e0*/  F2FP.SATFINITE.E4M3.F32.PACK_AB_MERGE_C R21, RZ, R64, RZ ;  /* 0x00000040ff15723e */ /* 0x002fe400048070ff */
[C---:B------:R-:W-:Y:S01]  /*51f0*/  ISETP.LT.OR P1, PT, R6.reuse, 0x9, !P1 ;  /* 0x000000090600780c */ /* 0x040fe20004f21670 */
[----:B------:R0:W-:Y:S01]  /*5200*/  @!P3 STG.E.U8 desc[UR20][R16.64+0x21], R5 ;  /* 0x000021051000b986 */ /* 0x0001e2000c101114 */
[----:B------:R-:W-:-:S02]  /*5210*/  ISETP.LT.OR P2, PT, R6, 0x9, !P2 ;  /* 0x000000090600780c */ /* 0x000fc40005741670 */
[C---:B------:R-:W-:Y:S01]  /*5220*/  ISETP.GE.AND P3, PT, R24.reuse, 0x31, PT ;  /* 0x000000311800780c */ /* 0x040fe20003f66270 */
[----:B------:R-:W-:Y:S01]  /*5230*/  @!P6 STG.E.U8 desc[UR20][R14.64+0x28], R65 ;  /* 0x000028410e00e986 */ /* 0x000fe2000c101114 */
[----:B------:R-:W-:Y:S02]  /*5240*/  ISETP.GE.AND P0, PT, R24, 0x32, PT ;  /* 0x000000321800780c */ /* 0x000fe40003f06270 */
[----:B------:R-:W-:Y:S01]  /*5250*/  F2FP.SATFINITE.E4M3.F32.PACK_AB_MERGE_C R63, RZ, R63, RZ ;  /* 0x0000003fff3f723e */ /* 0x000fe200048070ff */
[----:B------:R1:W-:Y:S01]  /*5260*/  @!P5 STG.E.U8 desc[UR20][R14.64+0x29], R21 ;  /* 0x000029150e00d986 */ /* 0x0003e2000c101114 */
[C---:B------:R-:W-:Y:S02]  /*5270*/  ISETP.LT.OR P5, PT, R6.reuse, 0x1, !P3 ;  /* 0x000000010600780c */ /* 0x040fe40005fa1670 */
[----:B------:R-:W-:Y:S02]  /*5280*/  ISETP.LT.OR P6, PT, R6, 0x1, !P0 ;  /* 0x000000010600780c */ /* 0x000fe400047c1670 */
[----:B0-----:R-:W-:Y:S01]  /*5290*/  F2FP.SATFINITE.E4M3.F32.PACK_AB_MERGE_C R5, RZ, R62, RZ ;  /* 0x0000003eff05723e */ /* 0x001fe200048070ff */
[----:B------:R-:W-:Y:S01]  /*52a0*/  @!P2 STG.E.U8 desc[UR20][R16.64+0x28], R63 ;  /* 0x0000283f1000a986 */ /* 0x000fe2000c101114 */
[----:B------:R-:W-:-:S02]  /*52b0*/  F2FP.SATFINITE.E4M3.F32.PACK_AB_MERGE_C R61, RZ, R61, RZ ;  /* 0x0000003dff3d723e */ /* 0x000fc400048070ff */
[----:B------:R-:W-:Y:S01]  /*52c0*/  ISETP.GE.AND P2, PT, R24, 0x3a, PT ;  /* 0x0000003a1800780c */ /* 0x000fe20003f46270 */
[----:B------:R0:W-:Y:S01]  /*52d0*/  @!P1 STG.E.U8 desc[UR20][R16.64+0x29], R5 ;  /* 0x0000290510009986 */ /* 0x0001e2000c101114 */
[----:B------:R-:W-:Y:S02]  /*52e0*/  ISETP.LT.OR P1, PT, R6, 0x9, !P3 ;  /* 0x000000090600780c */ /* 0x000fe40005f21670 */
[----:B-1----:R-:W-:Y:S01]  /*52f0*/  F2FP.SATFINITE.E4M3.F32.PACK_AB_MERGE_C R21, RZ, R60, RZ ;  /* 0x0000003cff15723e */ /* 0x002fe200048070ff */
[----:B------:R-:W-:Y:S01]  /*5300*/  @!P5 STG.E.U8 desc[UR20][R14.64+0x30], R61 ;  /* 0x0000303d0e00d986 */ /* 0x000fe2000c101114 */
[----:B------:R-:W-:Y:S02]  /*5310*/  ISETP.GE.AND P3, PT, R24, 0x39, PT ;  /* 0x000000391800780c */ /* 0x000fe40003f66270 */
[C---:B------:R-:W-:Y:S01]  /*5320*/  ISETP.LT.OR P0, PT, R6.reuse, 0x9, !P0 ;  /* 0x000000090600780c */ /* 0x040fe20004701670 */
[----:B------:R1:W-:Y:S01]  /*5330*/  @!P6 STG.E.U8 desc[UR20][R14.64+0x31], R21 ;  /* 0x000031150e00e986 */ /* 0x0003e2000c101114 */
[----:B------:R-:W-:-:S02]  /*5340*/  ISETP.LT.OR P5, PT, R6, 0x1, !P3 ;  /* 0x000000010600780c */ /* 0x000fc40005fa1670 */
[C---:B------:R-:W-:Y:S02]  /*5350*/  ISETP.LT.OR P6, PT, R6.reuse, 0x1, !P2 ;  /* 0x000000010600780c */ /* 0x040fe400057c1670 */
[C---:B------:R-:W-:Y:S02]  /*5360*/  ISETP.LT.OR P3, PT, R6.reuse, 0x9, !P3 ;  /* 0x000000090600780c */ /* 0x040fe40005f61670 */
[----:B------:R-:W-:Y:S02]  /*5370*/  ISETP.LT.OR P2, PT, R6, 0x9, !P2 ;  /* 0x000000090600780c */ /* 0x000fe40005741670 */
[----:B------:R-:W-:Y:S02]  /*5380*/  F2FP.SATFINITE.E4M3.F32.PACK_AB_MERGE_C R59, RZ, R59, RZ ;  /* 0x0000003bff3b723e */ /* 0x000fe400048070ff */
[----:B0-----:R-:W-:Y:S02]  /*5390*/  F2FP.SATFINITE.E4M3.F32.PACK_AB_MERGE_C R5, RZ, R58, RZ ;  /* 0x0000003aff05723e */ /* 0x001fe400048070ff */
[----:B------:R-:W-:Y:S01]  /*53a0*/  F2FP.SATFINITE.E4M3.F32.PACK_AB_MERGE_C R57, RZ, R57, RZ ;  /* 0x00000039ff39723e */ /* 0x000fe200048070ff */
[----:B------:R0:W-:Y:S01]  /*53b0*/  @!P1 STG.E.U8 desc[UR20][R16.64+0x30], R59 ;  /* 0x0000303b10009986 */ /* 0x0001e2000c101114 */
[----:B-1----:R-:W-:-:S02]  /*53c0*/  F2FP.SATFINITE.E4M3.F32.PACK_AB_MERGE_C R21, RZ, R56, RZ ;  /* 0x00000038ff15723e */ /* 0x002fc400048070ff */
[----:B------:R-:W-:Y:S01]  /*53d0*/  F2FP.SATFINITE.E4M3.F32.PACK_AB_MERGE_C R23, RZ, R23, RZ ;  /* 0x00000017ff17723e */ /* 0x000fe200048070ff */
[----:B------:R0:W-:Y:S01]  /*53e0*/  @!P0 STG.E.U8 desc[UR20][R16.64+0x31], R5 ;  /* 0x0000310510008986 */ /* 0x0001e2000c101114 */
[----:B------:R-:W-:-:S03]  /*53f0*/  F2FP.SATFINITE.E4M3.F32.PACK_AB_MERGE_C R25, RZ, R22, RZ ;  /* 0x00000016ff19723e */ /* 0x000fc600048070ff */
[----:B------:R0:W-:Y:S04]  /*5400*/  @!P5 STG.E.U8 desc[UR20][R14.64+0x38], R57 ;  /* 0x000038390e00d986 */ /* 0x0001e8000c101114 */
[----:B------:R0:W-:Y:S04]  /*5410*/  @!P6 STG.E.U8 desc[UR20][R14.64+0x39], R21 ;  /* 0x000039150e00e986 */ /* 0x0001e8000c101114 */
[----:B------:R0:W-:Y:S04]  /*5420*/  @!P3 STG.E.U8 desc[UR20][R16.64+0x38], R23 ;  /* 0x000038171000b986 */ /* 0x0001e8000c101114 */
[----:B------:R0:W-:Y:S02]  /*5430*/  @!P2 STG.E.U8 desc[UR20][R16.64+0x39], R25 ;  /* 0x000039191000a986 */ /* 0x0001e4000c101114 */
.L_x_102:
[----:B------:R-:W-:Y:S05]  /*5440*/  BSYNC B0 ;  /* 0x0000000000007941 */ /* 0x000fea0003800000 */
.L_x_36:
[C---:B------:R-:W-:Y:S01]  /*5450*/  LEA R2, P0, R8.reuse, R2, 0x1 ;  /* 0x0000000208027211 */ /* 0x040fe200078008ff */
[----:B------:R-:W-:Y:S01]  /*5460*/  ULDC.64 UR6, c[0x0][0x650] ;  /* 0x0001940000067ab9 */ /* 0x000fe20000000a00 */
[----:B-----5:R-:W-:Y:S01]  /*5470*/  IMAD.U32 R4, RZ, RZ, UR16 ;  /* 0x00000010ff047e24 */ /* 0x020fe2000f8e00ff */
[----:B0-----:R-:W-:Y:S01]  /*5480*/  PRMT R14, RZ, 0x7610, R14 ;  /* 0x00007610ff0e7816 */ /* 0x001fe2000000000e */
[----:B------:R-:W-:Y:S01]  /*5490*/  IMAD.MOV.U32 R6, RZ, RZ, -0x1 ;  /* 0xffffffffff067424 */ /* 0x000fe200078e00ff */
[----:B------:R-:W-:Y:S01]  /*54a0*/  LEA.HI.X R3, R8, R3, R0, 0x1, P0 ;  /* 0x0000000308037211 */ /* 0x000fe200000f0c00 */
[----:B------:R0:W-:Y:S01]  /*54b0*/  SYNCS.ARRIVE.TRANS64.A1T0 RZ, [R4+UR24], RZ ;  /* 0x000000ff04ff79a7 */ /* 0x0001e20008100018 */
[----:B------:R-:W-:Y:S01]  /*54c0*/  ISETP.GE.U32.AND P0, PT, R2, UR6, PT ;  /* 0x0000000602007c0c */ /* 0x000fe2000bf06070 */
[----:B------:R-:W-:-:S03]  /*54d0*/  IMAD.MOV.U32 R5, RZ, RZ, -0x1 ;  /* 0xffffffffff057424 */ /* 0x000fc600078e00ff */
[----:B------:R-:W-:Y:S01]  /*54e0*/  ISETP.GE.U32.AND.EX P0, PT, R3, UR7, PT, P0 ;  /* 0x0000000703007c0c */ /* 0x000fe2000bf06100 */
[----:B0-----:R-:W-:-:S12]  /*54f0*/  IMAD.MOV.U32 R4, RZ, RZ, -0x1 ;  /* 0xffffffffff047424 */ /* 0x001fd800078e00ff */
[----:B------:R-:W-:Y:S05]  /*5500*/  @P0 BRA `(.L_x_103) ;  /* 0x0000000400600947 */ /* 0x000fea0003800000 */
[----:B------:R-:W0:Y:S01]  /*5510*/  S2R R26, SR_CTAID.X ;  /* 0x00000000001a7919 */ /* 0x000e220000002500 */
[----:B--234-:R-:W2:Y:S01]  /*5520*/  LDC.64 R20, c[0x0][0x628] ;  /* 0x00018a00ff147b82 */ /* 0x01cea20000000a00 */
[----:B------:R-:W-:Y:S01]  /*5530*/  ULDC UR6, c[0x0][0x150] ;  /* 0x0000540000067ab9 */ /* 0x000fe20000000800 */
[----:B-1----:R-:W-:Y:S01]  /*5540*/  IMAD.MOV.U32 R16, RZ, RZ, R2 ;  /* 0x000000ffff107224 */ /* 0x002fe200078e0002 */
[----:B------:R-:W1:Y:S01]  /*5550*/  S2R R28, SR_CTAID.Y ;  /* 0x00000000001c7919 */ /* 0x000e620000002600 */
[----:B------:R-:W-:-:S04]  /*5560*/  IMAD.MOV.U32 R17, RZ, RZ, R3 ;  /* 0x000000ffff117224 */ /* 0x000fc800078e0003 */
[----:B------:R-:W3:Y:S08]  /*5570*/  LDC R29, c[0x0][0x144] ;  /* 0x00005100ff1d7b82 */ /* 0x000ef00000000800 */
[----:B------:R-:W4:Y:S08]  /*5580*/  LDC R6, c[0x0][0x630] ;  /* 0x00018c00ff067b82 */ /* 0x000f300000000800 */
[----:B------:R-:W1:Y:S01]  /*5590*/  LDC.64 R24, c[0x0][0x620] ;  /* 0x00018800ff187b82 */ /* 0x000e620000000a00 */
[----:B--2---:R-:W-:-:S04]  /*55a0*/  ISETP.NE.U32.AND P0, PT, R20, RZ, PT ;  /* 0x000000ff1400720c */ /* 0x004fc80003f05070 */
[----:B------:R-:W-:Y:S02]  /*55b0*/  ISETP.NE.AND.EX P0, PT, R21, RZ, PT, P0 ;  /* 0x000000ff1500720c */ /* 0x000fe40003f05300 */
[----:B0-----:R-:W-:-:S05]  /*55c0*/  I2FP.F32.U32 R4, R26 ;  /* 0x0000001a00047245 */ /* 0x001fca0000201000 */
[----:B------:R-:W-:-:S04]  /*55d0*/  FMUL R4, R4, UR6 ;  /* 0x0000000604047c20 */ /* 0x000fc80008400000 */
[----:B------:R0:W2:Y:S02]  /*55e0*/  F2I.U32.TRUNC.NTZ R27, R4 ;  /* 0x00000004001b7305 */ /* 0x0000a4000020f000 */
[----:B---34-:R-:W-:Y:S05]  /*55f0*/  @!P0 BRA `(.L_x_104) ;  /* 0x0000000000288947 */ /* 0x018fea0003800000 */
[----:B------:R-:W3:Y:S02]  /*5600*/  LDC R5, c[0x0][0x634] ;  /* 0x00018d00ff057b82 */ /* 0x000ee40000000800 */
[----:B---3--:R-:W-:-:S05]  /*5610*/  IADD3 R17, P0, R2, R5, RZ ;  /* 0x0000000502117210 */ /* 0x008fca0007f1e0ff */
[----:B------:R-:W-:-:S04]  /*5620*/  IMAD.X R23, RZ, RZ, R3, P0 ;  /* 0x000000ffff177224 */ /* 0x000fc800000e0603 */
[----:B0-----:R-:W-:-:S04]  /*5630*/  IMAD.WIDE.U32 R4, R23, R20, RZ ;  /* 0x0000001417047225 */ /* 0x001fc800078e00ff */
[----:B------:R-:W-:-:S04]  /*5640*/  IMAD.WIDE.U32 R14, P0, R17, R21, R4 ;  /* 0x00000015110e7225 */ /* 0x000fc80007800004 */
[----:B------:R-:W-:-:S04]  /*5650*/  IMAD.WIDE.U32 R4, R17, R20, RZ ;  /* 0x0000001411047225 */ /* 0x000fc800078e00ff */
[----:B------:R-:W-:Y:S01]  /*5660*/  IMAD.X R17, RZ, RZ, RZ, P0 ;  /* 0x000000ffff117224 */ /* 0x000fe200000e06ff */
[----:B------:R-:W-:Y:S01]  /*5670*/  IADD3 RZ, P0, R5, R14, RZ ;  /* 0x0000000e05ff7210 */ /* 0x000fe20007f1e0ff */
[----:B------:R-:W-:-:S04]  /*5680*/  IMAD.MOV.U32 R16, RZ, RZ, R15 ;  /* 0x000000ffff107224 */ /* 0x000fc800078e000f */
[----:B------:R-:W-:-:S08]  /*5690*/  IMAD.WIDE.U32.X R16, R23, R21, R16, P0 ;  /* 0x0000001517107225 */ /* 0x000fd000000e0410 */
.L_x_104:
[-CC-:B------:R-:W-:Y:S01]  /*56a0*/  SHF.R.U64 R22, R16, R6.reuse, R17.reuse ;  /* 0x0000000610167219 */ /* 0x180fe20000001211 */
[----:B------:R-:W3:Y:S01]  /*56b0*/  LDC.64 R32, c[0x0][0x640] ;  /* 0x00019000ff207b82 */ /* 0x000ee20000000a00 */
[----:B0-----:R-:W-:Y:S01]  /*56c0*/  SHF.R.U32.HI R4, RZ, R6, R17 ;  /* 0x00000006ff047219 */ /* 0x001fe20000011611 */
[----:B--2---:R-:W-:Y:S01]  /*56d0*/  IMAD.MOV R27, RZ, RZ, -R27 ;  /* 0x000000ffff1b7224 */ /* 0x004fe200078e0a1b */
[----:B------:R-:W-:Y:S01]  /*56e0*/  IADD3 R15, P0, RZ, -R22, RZ ;  /* 0x80000016ff0f7210 */ /* 0x000fe20007f1e0ff */
[----:B------:R-:W-:Y:S01]  /*56f0*/  ULDC UR6, c[0x0][0x154] ;  /* 0x0000550000067ab9 */ /* 0x000fe20000000800 */
[----:B------:R-:W-:Y:S02]  /*5700*/  IMAD.MOV.U32 R17, RZ, RZ, 0x1 ;  /* 0x00000001ff117424 */ /* 0x000fe400078e00ff */
[----:B------:R-:W-:Y:S01]  /*5710*/  IMAD R27, R29, R27, R26 ;  /* 0x0000001b1d1b7224 */ /* 0x000fe200078e021a */
[----:B------:R-:W0:Y:S01]  /*5720*/  LDC R14, c[0x0][0x618] ;  /* 0x00018600ff0e7b82 */ /* 0x000e220000000800 */
[----:B------:R-:W-:-:S04]  /*5730*/  IMAD.X R5, RZ, RZ, ~R4, P0 ;  /* 0x000000ffff057224 */ /* 0x000fc800000e0e04 */
[-C--:B-1----:R-:W-:Y:S02]  /*5740*/  IMAD R6, R5, R24.reuse, RZ ;  /* 0x0000001805067224 */ /* 0x082fe400078e02ff */
[C---:B------:R-:W-:Y:S01]  /*5750*/  IMAD.WIDE.U32 R4, R15.reuse, R24, R2 ;  /* 0x000000180f047225 */ /* 0x040fe200078e0002 */
[----:B------:R-:W1:Y:S03]  /*5760*/  LDC R16, c[0x0][0x608] ;  /* 0x00018200ff107b82 */ /* 0x000e660000000800 */
[----:B------:R-:W-:Y:S01]  /*5770*/  IMAD R15, R15, R25, R6 ;  /* 0x000000190f0f7224 */ /* 0x000fe200078e0206 */
[----:B------:R-:W-:-:S03]  /*5780*/  I2FP.F32.U32 R6, R28 ;  /* 0x0000001c00067245 */ /* 0x000fc60000201000 */
[----:B------:R-:W-:Y:S01]  /*5790*/  IMAD.IADD R5, R5, 0x1, R15 ;  /* 0x0000000105057824 */ /* 0x000fe200078e020f */
[----:B------:R-:W2:Y:S01]  /*57a0*/  LDC R30, c[0x0][0x658] ;  /* 0x00019600ff1e7b82 */ /* 0x000ea20000000800 */
[----:B---3--:R-:W-:Y:S01]  /*57b0*/  ISETP.NE.U32.AND P0, PT, R32, RZ, PT ;  /* 0x000000ff2000720c */ /* 0x008fe20003f05070 */
[----:B------:R-:W-:-:S03]  /*57c0*/  IMAD.MOV.U32 R15, RZ, RZ, -0x1 ;  /* 0xffffffffff0f7424 */ /* 0x000fc600078e00ff */
[----:B------:R-:W-:-:S03]  /*57d0*/  ISETP.NE.AND.EX P0, PT, R33, RZ, PT, P0 ;  /* 0x000000ff2100720c */ /* 0x000fc60003f05300 */
[----:B------:R-:W3:Y:S01]  /*57e0*/  LDC R25, c[0x0][0x148] ;  /* 0x00005200ff197b82 */ /* 0x000ee20000000800 */
[-CC-:B0-----:R-:W-:Y:S02]  /*57f0*/  SHF.R.U64 R20, R4, R14.reuse, R5.reuse ;  /* 0x0000000e04147219 */ /* 0x181fe40000001205 */
[----:B------:R-:W-:Y:S01]  /*5800*/  SHF.R.U32.HI R5, RZ, R14, R5 ;  /* 0x0000000eff057219 */ /* 0x000fe20000011605 */
[----:B------:R-:W-:-:S04]  /*5810*/  FMUL R14, R6, UR6 ;  /* 0x00000006060e7c20 */ /* 0x000fc80008400000 */
[----:B------:R-:W0:Y:S01]  /*5820*/  LDC R26, c[0x0][0x600] ;  /* 0x00018000ff1a7b82 */ /* 0x000e220000000800 */
[----:B------:R4:W0:Y:S01]  /*5830*/  F2I.U32.TRUNC.NTZ R23, R14 ;  /* 0x0000000e00177305 */ /* 0x000822000020f000 */
[-CC-:B-1----:R-:W-:Y:S02]  /*5840*/  SHF.R.U64 R6, R20, R16.reuse, R5.reuse ;  /* 0x0000001014067219 */ /* 0x182fe40000001205 */
[----:B------:R-:W-:-:S04]  /*5850*/  SHF.R.U32.HI R5, RZ, R16, R5 ;  /* 0x00000010ff057219 */ /* 0x000fc80000011605 */
[----:B------:R-:W1:Y:S01]  /*5860*/  LDC R31, c[0x0][0x648] ;  /* 0x00019200ff1f7b82 */ /* 0x000e620000000800 */
[-CC-:B--2---:R-:W-:Y:S02]  /*5870*/  SHF.R.U64 R24, R6, R30.reuse, R5.reuse ;  /* 0x0000001e06187219 */ /* 0x184fe40000001205 */
[-C--:B------:R-:W-:Y:S02]  /*5880*/  SHF.L.U32 R15, R15, R30.reuse, RZ ;  /* 0x0000001e0f0f7219 */ /* 0x080fe400000006ff */
[-C--:B------:R-:W-:Y:S01]  /*5890*/  SHF.R.U32.HI R5, RZ, R30.reuse, R5 ;  /* 0x0000001eff057219 */ /* 0x080fe20000011605 */
[----:B------:R-:W-:Y:S01]  /*58a0*/  IMAD.MOV.U32 R4, RZ, RZ, R24 ;  /* 0x000000ffff047224 */ /* 0x000fe200078e0018 */
[----:B------:R-:W-:Y:S01]  /*58b0*/  SHF.L.U32 R30, R17, R30, RZ ;  /* 0x0000001e111e7219 */ /* 0x000fe200000006ff */
[----:B------:R-:W2:Y:S01]  /*58c0*/  LDC R34, c[0x0][0x638] ;  /* 0x00018e00ff227b82 */ /* 0x000ea20000000800 */
[----:B------:R-:W-:-:S07]  /*58d0*/  LOP3.LUT R29, RZ, R15, RZ, 0x33, !PT ;  /* 0x0000000fff1d7212 */ /* 0x000fce00078e33ff */
[----:B------:R-:W0:Y:S01]  /*58e0*/  LDC R35, c[0x0][0x610] ;  /* 0x00018400ff237b82 */ /* 0x000e220000000800 */
        /* <DEDUP_REMOVED lines=11> */
.L_x_105:
[----:B-1----:R-:W-:Y:S01]  /*59a0*/  SHF.R.U64 R4, R4, R31, R5 ;  /* 0x0000001f04047219 */ /* 0x002fe20000001205 */
[----:B0-----:R-:W-:Y:S01]  /*59b0*/  VIADD R17, R26, 0xffffffff ;  /* 0xffffffff1a117836 */ /* 0x001fe20000000000 */
[----:B------:R-:W-:Y:S01]  /*59c0*/  LOP3.LUT R15, R6, R29, RZ, 0xc0, !PT ;  /* 0x0000001d060f7212 */ /* 0x000fe200078ec0ff */
[----:B------:R-:W-:Y:S02]  /*59d0*/  IMAD.MOV R23, RZ, RZ, -R23 ;  /* 0x000000ffff177224 */ /* 0x000fe400078e0a17 */
[----:B------:R-:W-:Y:S02]  /*59e0*/  IMAD.MOV R5, RZ, RZ, -R4 ;  /* 0x000000ffff057224 */ /* 0x000fe400078e0a04 */
[----:B------:R-:W-:Y:S01]  /*59f0*/  IMAD R6, R30, R4, R15 ;  /* 0x000000041e067224 */ /* 0x000fe200078e020f */
[----:B------:R-:W-:Y:S01]  /*5a00*/  LOP3.LUT R15, R20, R17, RZ, 0xc0, !PT ;  /* 0x00000011140f7212 */ /* 0x000fe200078ec0ff */
[----:B---3--:R-:W-:Y:S02]  /*5a10*/  @P4 IMAD R27, R25, R23, R28 ;  /* 0x00000017191b4224 */ /* 0x008fe400078e021c */
[----:B--2---:R-:W-:-:S02]  /*5a20*/  IMAD R4, R5, R34, R24 ;  /* 0x0000002205047224 */ /* 0x004fc400078e0218 */
[----:B------:R-:W-:Y:S02]  /*5a30*/  IMAD R6, R6, R35, R27 ;  /* 0x0000002306067224 */ /* 0x000fe400078e021b */
[----:B------:R-:W-:Y:S02]  /*5a40*/  IMAD R5, R4, R26, R15 ;  /* 0x0000001a04057224 */ /* 0x000fe400078e020f */
[----:B------:R-:W-:-:S03]  /*5a50*/  IMAD.MOV.U32 R14, RZ, RZ, 0x1 ;  /* 0x00000001ff0e7424 */ /* 0x000fc600078e00ff */
[----:B------:R-:W-:Y:S02]  /*5a60*/  SEL R4, R5, R6, !P4 ;  /* 0x0000000605047207 */ /* 0x000fe40006000000 */
[----:B------:R-:W-:Y:S01]  /*5a70*/  SEL R6, R6, R5, !P4 ;  /* 0x0000000506067207 */ /* 0x000fe20006000000 */
[----:B------:R-:W-:-:S07]  /*5a80*/  IMAD.MOV.U32 R5, RZ, RZ, R22 ;  /* 0x000000ffff057224 */ /* 0x000fce00078e0016 */
.L_x_103:
[----:B------:R-:W-:Y:S02]  /*5a90*/  LOP3.LUT P0, RZ, R14, 0xff, RZ, 0xc0, !PT ;  /* 0x000000ff0eff7812 */ /* 0x000fe4000780c0ff */
[----:B------:R-:W-:-:S11]  /*5aa0*/  LOP3.LUT R87, R87, 0x1, RZ, 0x3c, !PT ;  /* 0x0000000157577812 */ /* 0x000fd600078e3cff */
[----:B------:R-:W-:Y:S05]  /*5ab0*/  @P0 BRA `(.L_x_106) ;  /* 0xffffffc000140947 */ /* 0x000fea000383ffff */
[----:B------:R-:W-:Y:S05]  /*5ac0*/  EXIT ;  /* 0x000000000000794d */ /* 0x000fea0003800000 */
.L_x_14:
[----:B------:R-:W-:-:S08]  /*5ad0*/  ISETP.NE.AND P0, PT, R20, RZ, PT ;  /* 0x000000ff1400720c */ /* 0x000fd00003f05270 */
[----:B-----5:R-:W0:-:S00]  /*5ae0*/  USETMAXREG.DEALLOC.CTAPOOL 0x28 ;  /* 0x00000028000079c8 */ /* 0x020e0000080e0500 */
[----:B------:R-:W-:Y:S05]  /*5af0*/  @P0 EXIT ;  /* 0x000000000000094d */ /* 0x000fea0003800000 */
[----:B0-----:R-:W-:Y:S01]  /*5b00*/  LOP3.LUT P0, RZ, R16, 0xff, RZ, 0xc0, !PT ;  /* 0x000000ff10ff7812 */ /* 0x001fe2000780c0ff */
[----:B------:R-:W-:Y:S02]  /*5b10*/  IMAD.MOV.U32 R13, RZ, RZ, 0x1 ;  /* 0x00000001ff0d7424 */ /* 0x000fe400078e00ff */
[----:B------:R-:W-:-:S10]  /*5b20*/  IMAD.MOV.U32 R12, RZ, RZ, RZ ;  /* 0x000000ffff0c7224 */ /* 0x000fd400078e00ff */
[----:B------:R-:W-:Y:S05]  /*5b30*/  @!P0 BRA `(.L_x_107) ;  /* 0x0000000c00008947 */ /* 0x000fea0003800000 */
[----:B------:R-:W-:Y:S01]  /*5b40*/  LOP3.LUT P0, RZ, R11, 0x1f, RZ, 0xc0, !PT ;  /* 0x0000001f0bff7812 */ /* 0x000fe2000780c0ff */
[----:B------:R-:W-:Y:S01]  /*5b50*/  ULDC UR5, c[0x0][0x658] ;  /* 0x0001960000057ab9 */ /* 0x000fe20000000800 */
[----:B------:R-:W-:Y:S01]  /*5b60*/  UMOV UR6, 0xffffffff ;  /* 0xffffffff00067882 */ /* 0x000fe20000000000 */
[----:B------:R-:W-:Y:S01]  /*5b70*/  BSSY B0, `(.L_x_107) ;  /* 0x00000bc000007945 */ /* 0x000fe20003800000 */
[----:B------:R-:W-:Y:S01]  /*5b80*/  USHF.L.U32 UR6, UR6, UR5, URZ ;  /* 0x0000000506067299 */ /* 0x000fe2000800063f */
[C---:B------:R-:W-:Y:S01]  /*5b90*/  ISETP.NE.AND P2, PT, R10.reuse, RZ, PT ;  /* 0x000000ff0a00720c */ /* 0x040fe20003f45270 */
[----:B------:R-:W-:Y:S01]  /*5ba0*/  IMAD.MOV.U32 R15, RZ, RZ, 0x1 ;  /* 0x00000001ff0f7424 */ /* 0x000fe200078e00ff */
[----:B------:R-:W-:Y:S01]  /*5bb0*/  ISETP.NE.OR P0, PT, R10, RZ, !P0 ;  /* 0x000000ff0a00720c */ /* 0x000fe20004705670 */
[----:B------:R-:W-:Y:S01]  /*5bc0*/  IMAD.MOV.U32 R13, RZ, RZ, 0x1 ;  /* 0x00000001ff0d7424 */ /* 0x000fe200078e00ff */
[----:B------:R-:W-:Y:S01]  /*5bd0*/  LOP3.LUT R14, R7, 0x2, RZ, 0xfc, !PT ;  /* 0x00000002070e7812 */ /* 0x000fe200078efcff */
[----:B------:R-:W-:Y:S01]  /*5be0*/  IMAD.MOV.U32 R12, RZ, RZ, RZ ;  /* 0x000000ffff0c7224 */ /* 0x000fe200078e00ff */
[----:B------:R-:W-:Y:S01]  /*5bf0*/  ULDC UR4, c[0x0][0x600] ;  /* 0x0001800000047ab9 */ /* 0x000fe20000000800 */
[----:B------:R-:W-:Y:S01]  /*5c00*/  UMOV UR7, 0x1 ;  /* 0x0000000100077882 */ /* 0x000fe20000000000 */
[----:B------:R-:W-:-:S02]  /*5c10*/  UIADD3 UR22, UR13, 0x1, URZ ;  /* 0x000000010d167890 */ /* 0x000fc4000fffe03f */
[----:B------:R-:W-:Y:S02]  /*5c20*/  UIADD3 UR16, UR4, -0x1, URZ ;  /* 0xffffffff04107890 */ /* 0x000fe4000fffe03f */
[----:B------:R-:W-:Y:S02]  /*5c30*/  USHF.L.U32 UR18, UR7, UR5, URZ ;  /* 0x0000000507127299 */ /* 0x000fe4000800063f */
[----:B------:R-:W-:Y:S01]  /*5c40*/  ULOP3.LUT UR17, URZ, UR6, URZ, 0x33, !UPT ;  /* 0x000000063f117292 */ /* 0x000fe2000f8e333f */
[----:B------:R-:W-:-:S11]  /*5c50*/  ULDC.64 UR20, c[0x0][0x198] ;  /* 0x0000660000147ab9 */ /* 0x000fd60000000a00 */
.L_x_119:
[----:B------:R-:W-:-:S03]  /*5c60*/  UMOV UR4, 0xffffffff ;  /* 0xffffffff00047882 */ /* 0x000fc60000000000 */
[----:B------:R-:W-:Y:S05]  /*5c70*/  BRA.DIV UR4, `(.L_x_108) ;  /* 0x0000002e04207947 */ /* 0x000fea000b800000 */
[----:B------:R-:W-:-:S13]  /*5c80*/  ELECT P1, URZ, PT ;  /* 0x00000000003f782f */ /* 0x000fda0003820000 */
.L_x_184:
[----:B------:R-:W0:Y:S01]  /*5c90*/  LDC R10, c[0x0][0x28c] ;  /* 0x0000a300ff0a7b82 */ /* 0x000e220000000800 */
[----:B------:R-:W-:Y:S01]  /*5ca0*/  BSSY B1, `(.L_x_109) ;  /* 0x0000035000017945 */ /* 0x000fe20003800000 */
[----:B0-----:R-:W-:-:S13]  /*5cb0*/  ISETP.LT.OR P1, PT, R10, 0x1, !P1 ;  /* 0x000000010a00780c */ /* 0x001fda0004f21670 */
[----:B------:R-:W-:Y:S05]  /*5cc0*/  @P1 BRA `(.L_x_110) ;  /* 0x0000000000c81947 */ /* 0x000fea0003800000 */
[----:B------:R-:W-:Y:S02]  /*5cd0*/  IMAD.SHL.U32 R16, R4, 0x40, RZ ;  /* 0x0000004004107824 */ /* 0x000fe400078e00ff */
[----:B------:R-:W-:Y:S02]  /*5ce0*/  IMAD.SHL.U32 R17, R6, 0x40, RZ ;  /* 0x0000004006117824 */ /* 0x000fe400078e00ff */
[----:B------:R-:W-:Y:S02]  /*5cf0*/  IMAD.MOV.U32 R18, RZ, RZ, RZ ;  /* 0x000000ffff127224 */ /* 0x000fe400078e00ff */
[----:B------:R-:W-:Y:S02]  /*5d00*/  IMAD.U32 R20, RZ, RZ, UR22 ;  /* 0x00000016ff147e24 */ /* 0x000fe4000f8e00ff */
[----:B------:R-:W-:Y:S02]  /*5d10*/  IMAD.MOV.U32 R4, RZ, RZ, R13 ;  /* 0x000000ffff047224 */ /* 0x000fe400078e000d */
[----:B------:R-:W-:-:S07]  /*5d20*/  IMAD.MOV.U32 R6, RZ, RZ, R12 ;  /* 0x000000ffff067224 */ /* 0x000fce00078e000c */
.L_x_114:
[----:B------:R-:W0:Y:S01]  /*5d30*/  S2R R11, SR_CgaCtaId ;  /* 0x00000000000b7919 */ /* 0x000e220000008800 */
[----:B------:R-:W-:-:S04]  /*5d40*/  MOV R10, 0x400 ;  /* 0x00000400000a7802 */ /* 0x000fc80000000f00 */
[----:B0-----:R-:W-:Y:S02]  /*5d50*/  LEA R21, R11, R10, 0x18 ;  /* 0x0000000a0b157211 */ /* 0x001fe400078ec0ff */
[----:B------:R-:W-:Y:S01]  /*5d60*/  SHF.L.U32 R10, R4, 0x1f, RZ ;  /* 0x0000001f040a7819 */ /* 0x000fe200000006ff */
[----:B------:R-:W0:Y:S02]  /*5d70*/  @!P2 LDC R11, c[0x0][0x500] ;  /* 0x00014000ff0bab82 */ /* 0x000e240000000800 */
[----:B------:R-:W-:-:S04]  /*5d80*/  IMAD R19, R6, 0x8, R21 ;  /* 0x0000000806137824 */ /* 0x000fc800078e0215 */
[----:B------:R-:W1:Y:S02]  /*5d90*/  SYNCS.PHASECHK.TRANS64.TRYWAIT P1, [R19+URZ+0x1c0], R10 ;  /* 0x0001c00a130075a7 */ /* 0x000e64000802017f */
[----:B-1----:R-:W-:Y:S05]  /*5da0*/  @!P1 BRA `(.L_x_111) ;  /* 0x0000002800f49947 */ /* 0x002fea0003800000 */
.L_x_185:
[----:B-1----:R-:W-:Y:S01]  /*5db0*/  PRMT R10, R14, 0x9910, RZ ;  /* 0x000099100e0a7816 */ /* 0x002fe200000000ff */
[----:B0-----:R0:W-:Y:S03]  /*5dc0*/  @!P2 SYNCS.ARRIVE.TRANS64 RZ, [R19+URZ], R11 ;  /* 0x0000000b13ffa9a7 */ /* 0x0011e6000800003f */
[----:B------:R-:W-:-:S13]  /*5dd0*/  ISETP.NE.AND P1, PT, R10, 0x2, PT ;  /* 0x000000020a00780c */ /* 0x000fda0003f25270 */
[----:B0-----:R-:W-:Y:S05]  /*5de0*/  @P1 BRA `(.L_x_112) ;  /* 0x0000000000041947 */ /* 0x001fea0003800000 */
[----:B------:R-:W-:Y:S01]  /*5df0*/  BPT.TRAP 0x1 ;  /* 0x000000040000795c */ /* 0x000fe20000300000 */
.L_x_112:
[----:B------:R-:W-:Y:S05]  /*5e00*/  @P0 BRA `(.L_x_113) ;  /* 0x0000000000040947 */ /* 0x000fea0003800000 */
[----:B------:R-:W-:Y:S01]  /*5e10*/  BPT.TRAP 0x1 ;  /* 0x000000040000795c */ /* 0x000fe20000300000 */
.L_x_113:
[----:B------:R-:W-:Y:S01]  /*5e20*/  IMAD R21, R6, 0x800, R21 ;  /* 0x0000080006157824 */ /* 0x000fe200078e0215 */
[----:B------:R-:W-:Y:S01]  /*5e30*/  R2UR UR9, R19 ;  /* 0x00000000130972ca */ /* 0x000fe200000e0000 */
[----:B------:R-:W-:Y:S01]  /*5e40*/  VIADD R20, R20, 0xffffffff ;  /* 0xffffffff14147836 */ /* 0x000fe20000000000 */
[----:B------:R-:W-:Y:S01]  /*5e50*/  UIADD3 UR4, UP0, UR20, 0xf0, URZ ;  /* 0x000000f014047890 */ /* 0x000fe2000ff1e03f */
[----:B------:R-:W-:Y:S01]  /*5e60*/  R2UR UR11, R17 ;  /* 0x00000000110b72ca */ /* 0x000fe200000e0000 */
[----:B------:R-:W-:Y:S01]  /*5e70*/  UIADD3 UR24, UP1, UR20, 0x1f0, URZ ;  /* 0x000001f014187890 */ /* 0x000fe2000ff3e03f */
[----:B------:R-:W-:Y:S01]  /*5e80*/  R2UR UR8, R21 ;  /* 0x00000000150872ca */ /* 0x000fe200000e0000 */
[----:B------:R-:W-:Y:S01]  /*5e90*/  UIADD3.X UR5, URZ, UR21, URZ, UP0, !UPT ;  /* 0x000000153f057290 */ /* 0x000fe200087fe43f */
[----:B------:R-:W-:Y:S01]  /*5ea0*/  R2UR UR10, R18 ;  /* 0x00000000120a72ca */ /* 0x000fe200000e0000 */
[----:B------:R-:W-:Y:S01]  /*5eb0*/  VIADD R6, R6, 0x1 ;  /* 0x0000000106067836 */ /* 0x000fe20000000000 */
[----:B------:R-:W-:Y:S01]  /*5ec0*/  R2UR UR12, R5 ;  /* 0x00000000050c72ca */ /* 0x000fe200000e0000 */
[----:B------:R-:W-:Y:S01]  /*5ed0*/  UIADD3.X UR25, URZ, UR21, URZ, UP1, !UPT ;  /* 0x000000153f197290 */ /* 0x000fe20008ffe43f */
[----:B------:R-:W-:Y:S01]  /*5ee0*/  R2UR UR19, R16 ;  /* 0x00000000101372ca */ /* 0x000fe200000e0000 */
[----:B------:R-:W-:Y:S01]  /*5ef0*/  UMOV UR6, 0x0 ;  /* 0x0000000000067882 */ /* 0x000fe20000000000 */
[----:B------:R-:W-:Y:S01]  /*5f00*/  ISETP.GT.AND P3, PT, R20, 0x1, PT ;  /* 0x000000011400780c */ /* 0x000fe20003f64270 */
[----:B------:R-:W-:Y:S01]  /*5f10*/  UMOV UR7, 0x10000000 ;  /* 0x1000000000077882 */ /* 0x000fe20000000000 */
[----:B------:R-:W-:Y:S01]  /*5f20*/  ISETP.NE.AND P1, PT, R6, 0x38, PT ;  /* 0x000000380600780c */ /* 0x000fe20003f25270 */
[----:B------:R-:W-:-:S02]  /*5f30*/  VIADD R18, R18, 0x20 ;  /* 0x0000002012127836 */ /* 0x000fc40000000000 */
[----:B------:R-:W-:Y:S01]  /*5f40*/  UIADD3 UR14, UR8, 0x480, URZ ;  /* 0x00000480080e7890 */ /* 0x000fe2000fffe03f */
[----:B------:R-:W-:Y:S01]  /*5f50*/  SEL R11, RZ, 0x1, P1 ;  /* 0x00000001ff0b7807 */ /* 0x000fe20000800000 */
[----:B------:R-:W-:Y:S01]  /*5f60*/  UIADD3 UR15, UR8, 0x1c480, URZ ;  /* 0x0001c480080f7890 */ /* 0x000fe2000fffe03f */
[----:B------:R-:W-:Y:S02]  /*5f70*/  SEL R6, R6, RZ, P1 ;  /* 0x000000ff06067207 */ /* 0x000fe40000800000 */
[----:B------:R-:W-:Y:S02]  /*5f80*/  LOP3.LUT R4, R4, R11, RZ, 0x3c, !PT ;  /* 0x0000000b04047212 */ /* 0x000fe400078e3cff */
[----:B------:R-:W-:Y:S02]  /*5f90*/  UMOV UR8, UR14 ;  /* 0x0000000e00087c82 */ /* 0x000fe40008000000 */
[----:B------:R0:W-:Y:S02]  /*5fa0*/  UTMALDG.3D [UR8], [UR4], desc[UR6] ;  /* 0x00000608040075b4 */ /* 0x0001e40008011000 */
[----:B0-----:R-:W-:Y:S01]  /*5fb0*/  UMOV UR8, UR15 ;  /* 0x0000000f00087c82 */ /* 0x001fe20008000000 */
[----:B------:R-:W-:-:S02]  /*5fc0*/  UMOV UR11, UR19 ;  /* 0x00000013000b7c82 */ /* 0x000fc40008000000 */
[----:B------:R0:W-:Y:S02]  /*5fd0*/  UTMALDG.3D [UR8], [UR24], desc[UR6] ;  /* 0x00000608180075b4 */ /* 0x0001e40008011000 */
[----:B0-----:R-:W-:Y:S05]  /*5fe0*/  @P3 BRA `(.L_x_114) ;  /* 0xfffffffc00503947 */ /* 0x001fea000383ffff */
.L_x_110:
[----:B------:R-:W-:Y:S05]  /*5ff0*/  BSYNC B1 ;  /* 0x0000000000017941 */ /* 0x000fea0003800000 */
.L_x_109:
[----:B------:R-:W-:Y:S01]  /*6000*/  LOP3.LUT P5, RZ, R15, 0xff, RZ, 0xc0, !PT ;  /* 0x000000ff0fff7812 */ /* 0x000fe200078ac0ff */
[----:B------:R-:W-:Y:S01]  /*6010*/  VIADD R11, R12, UR13 ;  /* 0x0000000d0c0b7c36 */ /* 0x000fe20008000000 */
[----:B------:R-:W-:Y:S01]  /*6020*/  ULDC.64 UR4, c[0x0][0x650] ;  /* 0x0001940000047ab9 */ /* 0x000fe20000000a00 */
[----:B------:R-:W-:Y:S01]  /*6030*/  IMAD.U32 R6, RZ, RZ, UR13 ;  /* 0x0000000dff067e24 */ /* 0x000fe2000f8e00ff */
[----:B------:R-:W-:Y:S01]  /*6040*/  UISETP.GE.U32.AND UP0, UPT, UR13, 0x38, UPT ;  /* 0x000000380d00788c */ /* 0x000fe2000bf06070 */
[----:B------:R-:W-:Y:S01]  /*6050*/  BSSY B1, `(.L_x_115) ;  /* 0x000006b000017945 */ /* 0x000fe20003800000 */
[----:B------:R-:W-:Y:S02]  /*6060*/  ISETP.GT.U32.AND P1, PT, R11, 0x37, PT ;  /* 0x000000370b00780c */ /* 0x000fe40003f24070 */
[----:B------:R-:W-:Y:S02]  /*6070*/  PRMT R10, RZ, 0x7610, R10 ;  /* 0x00007610ff0a7816 */ /* 0x000fe4000000000a */
[----:B------:R-:W-:-:S02]  /*6080*/  ISETP.LT.U32.AND P1, PT, R6, 0x38, P1 ;  /* 0x000000380600780c */ /* 0x000fc40000f21070 */
[----:B------:R-:W-:Y:S01]  /*6090*/  PLOP3.LUT P3, PT, PT, PT, UP0, 0x80, 0x0 ;  /* 0x000000000000781c */ /* 0x000fe20003f6f008 */
[----:B------:R-:W0:Y:S01]  /*60a0*/  @P5 S2R R5, SR_CgaCtaId ;  /* 0x0000000000055919 */ /* 0x000e220000008800 */
[----:B------:R-:W-:Y:S02]  /*60b0*/  @P5 MOV R4, 0x400 ;  /* 0x0000040000045802 */ /* 0x000fe40000000f00 */
[----:B------:R-:W-:Y:S02]  /*60c0*/  SEL R6, RZ, 0x1, !P1 ;  /* 0x00000001ff067807 */ /* 0x000fe40004800000 */
[----:B------:R-:W-:Y:S02]  /*60d0*/  PRMT R15, RZ, 0x7610, R15 ;  /* 0x00007610ff0f7816 */ /* 0x000fe4000000000f */
[----:B------:R-:W-:Y:S01]  /*60e0*/  LOP3.LUT R13, R13, R6, RZ, 0x3c, !PT ;  /* 0x000000060d0d7212 */ /* 0x000fe200078e3cff */
[----:B------:R-:W-:Y:S01]  /*60f0*/  IMAD.MOV.U32 R6, RZ, RZ, -0x1 ;  /* 0xffffffffff067424 */ /* 0x000fe200078e00ff */
[----:B0-----:R-:W-:-:S04]  /*6100*/  @P5 LEA R4, R5, R4, 0x18 ;  /* 0x0000000405045211 */ /* 0x001fc800078ec0ff */
[----:B------:R0:W-:Y:S01]  /*6110*/  @P5 SYNCS.ARRIVE.TRANS64.A1T0 RZ, [R4+URZ+0x3b8], RZ ;  /* 0x0003b8ff04ff59a7 */ /* 0x0001e2000810003f */
[----:B------:R-:W-:-:S04]  /*6120*/  IADD3 R2, P5, R2, R8, RZ ;  /* 0x0000000802027210 */ /* 0x000fc80007fbe0ff */
[----:B------:R-:W-:Y:S01]  /*6130*/  ISETP.GE.U32.AND P1, PT, R2, UR4, PT ;  /* 0x0000000402007c0c */ /* 0x000fe2000bf26070 */
[----:B------:R-:W-:Y:S01]  /*6140*/  IMAD.X R3, R3, 0x1, R0, P5 ;  /* 0x0000000103037824 */ /* 0x000fe200028e0600 */
[----:B0-----:R-:W-:-:S04]  /*6150*/  SHF.R.U32.HI R4, RZ, 0x3, R11 ;  /* 0x00000003ff047819 */ /* 0x001fc8000001160b */
[----:B------:R-:W-:Y:S01]  /*6160*/  ISETP.GE.U32.AND.EX P1, PT, R3, UR5, PT, P1 ;  /* 0x0000000503007c0c */ /* 0x000fe2000bf26110 */
[----:B------:R-:W-:-:S04]  /*6170*/  IMAD.WIDE.U32 R4, R4, 0x24924925, RZ ;  /* 0x2492492504047825 */ /* 0x000fc800078e00ff */
[----:B------:R-:W-:Y:S01]  /*6180*/  IMAD R12, R5, -0x38, R11 ;  /* 0xffffffc8050c7824 */ /* 0x000fe200078e020b */
[----:B------:R-:W-:Y:S01]  /*6190*/  @P3 LOP3.LUT R13, R13, 0x1, R5, 0x78, !PT ;  /* 0x000000010d0d3812 */ /* 0x000fe200078e7805 */
[----:B------:R-:W-:Y:S02]  /*61a0*/  IMAD.MOV.U32 R4, RZ, RZ, -0x1 ;  /* 0xffffffffff047424 */ /* 0x000fe400078e00ff */
[----:B------:R-:W-:-:S04]  /*61b0*/  IMAD.MOV.U32 R5, RZ, RZ, -0x1 ;  /* 0xffffffffff057424 */ /* 0x000fc800078e00ff */
[----:B------:R-:W-:Y:S05]  /*61c0*/  @P1 BRA `(.L_x_116) ;  /* 0x00000004004c1947 */ /* 0x000fea0003800000 */
[----:B------:R-:W0:Y:S01]  /*61d0*/  S2R R17, SR_CTAID.X ;  /* 0x0000000000117919 */ /* 0x000e220000002500 */
[----:B------:R-:W-:Y:S01]  /*61e0*/  ULDC.64 UR4, c[0x0][0x628] ;  /* 0x00018a0000047ab9 */ /* 0x000fe20000000a00 */
[----:B------:R-:W1:Y:S01]  /*61f0*/  LDC R18, c[0x0][0x144] ;  /* 0x00005100ff127b82 */ /* 0x000e620000000800 */
[----:B------:R-:W-:Y:S01]  /*6200*/  ISETP.NE.U32.AND P1, PT, RZ, UR4, PT ;  /* 0x00000004ff007c0c */ /* 0x000fe2000bf25070 */
[----:B------:R-:W2:Y:S01]  /*6210*/  S2R R6, SR_CTAID.Y ;  /* 0x0000000000067919 */ /* 0x000ea20000002600 */
[----:B------:R-:W-:Y:S01]  /*6220*/  ULDC UR6, c[0x0][0x150] ;  /* 0x0000540000067ab9 */ /* 0x000fe20000000800 */
[----:B------:R-:W-:Y:S01]  /*6230*/  ULDC UR7, c[0x0][0x630] ;  /* 0x00018c0000077ab9 */ /* 0x000fe20000000800 */
[----:B------:R-:W-:Y:S01]  /*6240*/  ISETP.NE.AND.EX P1, PT, RZ, UR5, PT, P1 ;  /* 0x00000005ff007c0c */ /* 0x000fe2000bf25310 */
[----:B------:R-:W-:Y:S01]  /*6250*/  IMAD.MOV.U32 R4, RZ, RZ, R2 ;  /* 0x000000ffff047224 */ /* 0x000fe200078e0002 */
[----:B0-----:R-:W-:-:S05]  /*6260*/  I2FP.F32.U32 R5, R17 ;  /* 0x0000001100057245 */ /* 0x001fca0000201000 */
[----:B------:R-:W-:Y:S01]  /*6270*/  FMUL R20, R5, UR6 ;  /* 0x0000000605147c20 */ /* 0x000fe20008400000 */
[----:B------:R-:W-:-:S05]  /*6280*/  IMAD.MOV.U32 R5, RZ, RZ, R3 ;  /* 0x000000ffff057224 */ /* 0x000fca00078e0003 */
[----:B--2---:R-:W-:Y:S05]  /*6290*/  @!P1 BRA `(.L_x_117) ;  /* 0x0000000000289947 */ /* 0x004fea0003800000 */
[----:B------:R-:W-:Y:S02]  /*62a0*/  ULDC UR6, c[0x0][0x634] ;  /* 0x00018d0000067ab9 */ /* 0x000fe40000000800 */
[----:B------:R-:W-:-:S05]  /*62b0*/  IADD3 R5, P1, R2, UR6, RZ ;  /* 0x0000000602057c10 */ /* 0x000fca000ff3e0ff */
[----:B------:R-:W-:-:S04]  /*62c0*/  IMAD.X R19, RZ, RZ, R3, P1 ;  /* 0x000000ffff137224 */ /* 0x000fc800008e0603 */
[----:B------:R-:W-:-:S04]  /*62d0*/  IMAD.WIDE.U32 R10, R19, UR4, RZ ;  /* 0x00000004130a7c25 */ /* 0x000fc8000f8e00ff */
[----:B------:R-:W-:-:S04]  /*62e0*/  IMAD.WIDE.U32 R10, P1, R5, UR5, R10 ;  /* 0x00000005050a7c25 */ /* 0x000fc8000f82000a */
[----:B------:R-:W-:-:S04]  /*62f0*/  IMAD.WIDE.U32 R4, R5, UR4, RZ ;  /* 0x0000000405047c25 */ /* 0x000fc8000f8e00ff */
[----:B------:R-:W-:Y:S01]  /*6300*/  IMAD.MOV.U32 R4, RZ, RZ, R11 ;  /* 0x000000ffff047224 */ /* 0x000fe200078e000b */
[----:B------:R-:W-:Y:S01]  /*6310*/  IADD3 RZ, P3, R5, R10, RZ ;  /* 0x0000000a05ff7210 */ /* 0x000fe20007f7e0ff */
[----:B------:R-:W-:-:S04]  /*6320*/  IMAD.X R5, RZ, RZ, RZ, P1 ;  /* 0x000000ffff057224 */ /* 0x000fc800008e06ff */
[----:B------:R-:W-:-:S08]  /*6330*/  IMAD.WIDE.U32.X R4, R19, UR5, R4, P3 ;  /* 0x0000000513047c25 */ /* 0x000fd000098e0404 */
.L_x_117:
[--C-:B------:R-:W-:Y:S01]  /*6340*/  SHF.R.U64 R16, R4, UR7, R5.reuse ;  /* 0x0000000704107c19 */ /* 0x100fe20008001205 */
[----:B------:R-:W0:Y:S01]  /*6350*/  F2I.U32.TRUNC.NTZ R20, R20 ;  /* 0x0000001400147305 */ /* 0x000e22000020f000 */
[----:B------:R-:W-:Y:S01]  /*6360*/  SHF.R.U32.HI R4, RZ, UR7, R5 ;  /* 0x00000007ff047c19 */ /* 0x000fe20008011605 */
[----:B------:R-:W-:Y:S01]  /*6370*/  ULDC.64 UR4, c[0x0][0x620] ;  /* 0x0001880000047ab9 */ /* 0x000fe20000000a00 */
[----:B------:R-:W-:Y:S01]  /*6380*/  IADD3 R11, P1, RZ, -R16, RZ ;  /* 0x80000010ff0b7210 */ /* 0x000fe20007f3e0ff */
[----:B------:R-:W-:Y:S01]  /*6390*/  ULDC.64 UR6, c[0x0][0x640] ;  /* 0x0001900000067ab9 */ /* 0x000fe20000000a00 */
[----:B------:R-:W2:Y:S03]  /*63a0*/  LDC R21, c[0x0][0x148] ;  /* 0x00005200ff157b82 */ /* 0x000ea60000000800 */
[----:B------:R-:W-:Y:S01]  /*63b0*/  IMAD.X R4, RZ, RZ, ~R4, P1 ;  /* 0x000000ffff047224 */ /* 0x000fe200008e0e04 */
[----:B------:R-:W-:-:S03]  /*63c0*/  ISETP.NE.U32.AND P1, PT, RZ, UR6, PT ;  /* 0x00000006ff007c0c */ /* 0x000fc6000bf25070 */
[----:B------:R-:W-:Y:S01]  /*63d0*/  IMAD R10, R4, UR4, RZ ;  /* 0x00000004040a7c24 */ /* 0x000fe2000f8e02ff */
[----:B------:R-:W-:Y:S01]  /*63e0*/  ISETP.NE.AND.EX P1, PT, RZ, UR7, PT, P1 ;  /* 0x00000007ff007c0c */ /* 0x000fe2000bf25310 */
[----:B------:R-:W-:Y:S01]  /*63f0*/  IMAD.WIDE.U32 R4, R11, UR4, R2 ;  /* 0x000000040b047c25 */ /* 0x000fe2000f8e0002 */
[----:B------:R-:W-:-:S03]  /*6400*/  ULDC UR4, c[0x0][0x618] ;  /* 0x0001860000047ab9 */ /* 0x000fc60000000800 */
[----:B------:R-:W-:Y:S01]  /*6410*/  IMAD R11, R11, UR5, R10 ;  /* 0x000000050b0b7c24 */ /* 0x000fe2000f8e020a */
[----:B------:R-:W-:Y:S01]  /*6420*/  ULDC UR5, c[0x0][0x154] ;  /* 0x0000550000057ab9 */ /* 0x000fe20000000800 */
[----:B0-----:R-:W-:Y:S02]  /*6430*/  IMAD.MOV R10, RZ, RZ, -R20 ;  /* 0x000000ffff0a7224 */ /* 0x001fe400078e0a14 */
[----:B------:R-:W-:Y:S02]  /*6440*/  IMAD.IADD R5, R5, 0x1, R11 ;  /* 0x0000000105057824 */ /* 0x000fe400078e020b */
[----:B-1----:R-:W-:Y:S01]  /*6450*/  IMAD R17, R18, R10, R17 ;  /* 0x0000000a12117224 */ /* 0x002fe200078e0211 */
[----:B------:R-:W-:Y:S02]  /*6460*/  I2FP.F32.U32 R10, R6 ;  /* 0x00000006000a7245 */ /* 0x000fe40000201000 */
[--C-:B------:R-:W-:Y:S02]  /*6470*/  SHF.R.U64 R18, R4, UR4, R5.reuse ;  /* 0x0000000404127c19 */ /* 0x100fe40008001205 */
[----:B------:R-:W-:Y:S01]  /*6480*/  SHF.R.U32.HI R5, RZ, UR4, R5 ;  /* 0x00000004ff057c19 */ /* 0x000fe20008011605 */
[----:B------:R-:W-:Y:S01]  /*6490*/  FMUL R10, R10, UR5 ;  /* 0x000000050a0a7c20 */ /* 0x000fe20008400000 */
[----:B------:R-:W-:-:S02]  /*64a0*/  ULDC UR4, c[0x0][0x608] ;  /* 0x0001820000047ab9 */ /* 0x000fc40000000800 */
[--C-:B------:R-:W-:Y:S01]  /*64b0*/  SHF.R.U64 R20, R18, UR4, R5.reuse ;  /* 0x0000000412147c19 */ /* 0x100fe20008001205 */
[----:B------:R0:W1:Y:S01]  /*64c0*/  F2I.U32.TRUNC.NTZ R22, R10 ;  /* 0x0000000a00167305 */ /* 0x000062000020f000 */
[----:B------:R-:W-:Y:S01]  /*64d0*/  SHF.R.U32.HI R5, RZ, UR4, R5 ;  /* 0x00000004ff057c19 */ /* 0x000fe20008011605 */
[----:B------:R-:W-:-:S03]  /*64e0*/  ULDC UR4, c[0x0][0x658] ;  /* 0x0001960000047ab9 */ /* 0x000fc60000000800 */
[--C-:B------:R-:W-:Y:S02]  /*64f0*/  SHF.R.U64 R19, R20, UR4, R5.reuse ;  /* 0x0000000414137c19 */ /* 0x100fe40008001205 */
[----:B------:R-:W-:-:S03]  /*6500*/  SHF.R.U32.HI R23, RZ, UR4, R5 ;  /* 0x00000004ff177c19 */ /* 0x000fc60008011605 */
[----:B------:R-:W-:Y:S02]  /*6510*/  IMAD.MOV.U32 R4, RZ, RZ, R19 ;  /* 0x000000ffff047224 */ /* 0x000fe400078e0013 */
[----:B------:R-:W-:Y:S01]  /*6520*/  IMAD.MOV.U32 R5, RZ, RZ, R23 ;  /* 0x000000ffff057224 */ /* 0x000fe200078e0017 */
[----:B0-----:R-:W-:Y:S06]  /*6530*/  @!P1 BRA `(.L_x_118) ;  /* 0x0000000000289947 */ /* 0x001fec0003800000 */
        /* <DEDUP_REMOVED lines=10> */
.L_x_118:
[----:B------:R-:W-:Y:S01]  /*65e0*/  ULDC UR4, c[0x0][0x648] ;  /* 0x0001920000047ab9 */ /* 0x000fe20000000800 */
[----:B-1----:R-:W-:Y:S01]  /*65f0*/  IMAD.MOV R22, RZ, RZ, -R22 ;  /* 0x000000ffff167224 */ /* 0x002fe200078e0a16 */
[----:B------:R-:W-:Y:S01]  /*6600*/  SHF.R.U64 R5, R4, UR4, R5 ;  /* 0x0000000404057c19 */ /* 0x000fe20008001205 */
[----:B------:R-:W-:Y:S01]  /*6610*/  ULDC UR4, c[0x0][0x638] ;  /* 0x00018e0000047ab9 */ /* 0x000fe20000000800 */
[----:B------:R-:W-:Y:S01]  /*6620*/  LOP3.LUT R4, R20, UR17, RZ, 0xc0, !PT ;  /* 0x0000001114047c12 */ /* 0x000fe2000f8ec0ff */
[----:B--2---:R-:W-:Y:S01]  /*6630*/  @P4 IMAD R17, R21, R22, R6 ;  /* 0x0000001615114224 */ /* 0x004fe200078e0206 */
[----:B------:R-:W-:Y:S01]  /*6640*/  LOP3.LUT R18, R18, UR16, RZ, 0xc0, !PT ;  /* 0x0000001012127c12 */ /* 0x000fe2000f8ec0ff */
[----:B------:R-:W-:Y:S01]  /*6650*/  IMAD.MOV R6, RZ, RZ, -R5 ;  /* 0x000000ffff067224 */ /* 0x000fe200078e0a05 */
[----:B------:R-:W-:Y:S01]  /*6660*/  ULDC UR5, c[0x0][0x610] ;  /* 0x0001840000057ab9 */ /* 0x000fe20000000800 */
[----:B------:R-:W-:Y:S02]  /*6670*/  IMAD R4, R5, UR18, R4 ;  /* 0x0000001205047c24 */ /* 0x000fe4000f8e0204 */
[----:B------:R-:W-:Y:S01]  /*6680*/  IMAD R19, R6, UR4, R19 ;  /* 0x0000000406137c24 */ /* 0x000fe2000f8e0213 */
[----:B------:R-:W-:Y:S01]  /*6690*/  ULDC UR4, c[0x0][0x600] ;  /* 0x0001800000047ab9 */ /* 0x000fe20000000800 */
[----:B------:R-:W-:-:S02]  /*66a0*/  IMAD R17, R4, UR5, R17 ;  /* 0x0000000504117c24 */ /* 0x000fc4000f8e0211 */
[----:B------:R-:W-:Y:S02]  /*66b0*/  IMAD R6, R19, UR4, R18 ;  /* 0x0000000413067c24 */ /* 0x000fe4000f8e0212 */
[----:B------:R-:W-:Y:S02]  /*66c0*/  IMAD.MOV.U32 R10, RZ, RZ, 0x1 ;  /* 0x00000001ff0a7424 */ /* 0x000fe400078e00ff */
[----:B------:R-:W-:Y:S01]  /*66d0*/  IMAD.MOV.U32 R5, RZ, RZ, R16 ;  /* 0x000000ffff057224 */ /* 0x000fe200078e0010 */
[----:B------:R-:W-:Y:S02]  /*66e0*/  SEL R4, R6, R17, !P4 ;  /* 0x0000001106047207 */ /* 0x000fe40006000000 */
[----:B------:R-:W-:-:S07]  /*66f0*/  SEL R6, R17, R6, !P4 ;  /* 0x0000000611067207 */ /* 0x000fce0006000000 */
.L_x_116:
[----:B------:R-:W-:Y:S05]  /*6700*/  BSYNC B1 ;  /* 0x0000000000017941 */ /* 0x000fea0003800000 */
.L_x_115:
[----:B------:R-:W-:-:S13]  /*6710*/  LOP3.LUT P1, RZ, R10, 0xff, RZ, 0xc0, !PT ;  /* 0x000000ff0aff7812 */ /* 0x000fda000782c0ff */
[----:B------:R-:W-:Y:S05]  /*6720*/  @P1 BRA `(.L_x_119) ;  /* 0xfffffff4004c1947 */ /* 0x000fea000383ffff */
[----:B------:R-:W-:Y:S05]  /*6730*/  BSYNC B0 ;  /* 0x0000000000007941 */ /* 0x000fea0003800000 */
.L_x_107:
[----:B------:R-:W-:-:S03]  /*6740*/  UMOV UR4, 0xffffffff ;  /* 0xffffffff00047882 */ /* 0x000fc60000000000 */
[----:B------:R-:W-:Y:S05]  /*6750*/  BRA.DIV UR4, `(.L_x_120) ;  /* 0x00000022049c7947 */ /* 0x000fea000b800000 */
[----:B------:R-:W-:-:S13]  /*6760*/  ELECT P0, URZ, PT ;  /* 0x00000000003f782f */ /* 0x000fda0003800000 */
.L_x_188:
[----:B------:R-:W-:Y:S04]  /*6770*/  BSSY B0, `(.L_x_121) ;  /* 0x00001ff000007945 */ /* 0x000fe80003800000 */
[----:B------:R-:W-:Y:S05]  /*6780*/  @!P0 BRA `(.L_x_122) ;  /* 0x0000001c00f48947 */ /* 0x000fea0003800000 */
[----:B------:R-:W-:-:S04]  /*6790*/  LOP3.LUT R7, R7, 0x2, RZ, 0xfc, !PT ;  /* 0x0000000207077812 */ /* 0x000fc800078efcff */
[----:B------:R-:W-:-:S13]  /*67a0*/  ISETP.NE.AND P0, PT, R7, 0x3, PT ;  /* 0x000000030700780c */ /* 0x000fda0003f05270 */
[----:B------:R-:W-:Y:S05]  /*67b0*/  @!P0 BRA `(.L_x_123) ;  /* 0x0000000000048947 */ /* 0x000fea0003800000 */
[----:B------:R-:W-:Y:S01]  /*67c0*/  BPT.TRAP 0x1 ;  /* 0x000000040000795c */ /* 0x000fe20000300000 */
.L_x_123:
[----:B------:R-:W0:Y:S01]  /*67d0*/  S2R R3, SR_CgaCtaId ;  /* 0x0000000000037919 */ /* 0x000e220000008800 */
[----:B------:R-:W-:Y:S02]  /*67e0*/  MOV R0, 0x400 ;  /* 0x0000040000007802 */ /* 0x000fe40000000f00 */
[----:B------:R-:W-:Y:S02]  /*67f0*/  SHF.L.U32 R2, R13, 0x1f, RZ ;  /* 0x0000001f0d027819 */ /* 0x000fe400000006ff */
[----:B0-----:R-:W-:-:S05]  /*6800*/  LEA R3, R3, R0, 0x18 ;  /* 0x0000000003037211 */ /* 0x001fca00078ec0ff */
[----:B------:R-:W-:-:S04]  /*6810*/  VIADD R3, R3, 0x1c0 ;  /* 0x000001c003037836 */ /* 0x000fc80000000000 */
[C---:B------:R-:W-:Y:S02]  /*6820*/  IMAD R5, R12.reuse, 0x8, R3 ;  /* 0x000000080c057824 */ /* 0x040fe400078e0203 */
[----:B------:R-:W-:Y:S02]  /*6830*/  VIADD R12, R12, 0x1 ;  /* 0x000000010c0c7836 */ /* 0x000fe40000000000 */
[----:B------:R-:W0:Y:S03]  /*6840*/  SYNCS.PHASECHK.TRANS64.TRYWAIT P0, [R5+URZ], R2 ;  /* 0x00000002050075a7 */ /* 0x000e26000800017f */
[----:B------:R-:W-:-:S04]  /*6850*/  ISETP.NE.AND P1, PT, R12, 0x38, PT ;  /* 0x000000380c00780c */ /* 0x000fc80003f25270 */
[----:B------:R-:W-:Y:S02]  /*6860*/  SEL R0, RZ, 0x1, P1 ;  /* 0x00000001ff007807 */ /* 0x000fe40000800000 */
[----:B------:R-:W-:Y:S02]  /*6870*/  SEL R12, R12, RZ, P1 ;  /* 0x000000ff0c0c7207 */ /* 0x000fe40000800000 */
[----:B------:R-:W-:-:S03]  /*6880*/  LOP3.LUT R13, R13, R0, RZ, 0x3c, !PT ;  /* 0x000000000d0d7212 */ /* 0x000fc600078e3cff */
[----:B------:R-:W-:Y:S01]  /*6890*/  IMAD R7, R12, 0x8, R3 ;  /* 0x000000080c077824 */ /* 0x000fe200078e0203 */
[----:B------:R-:W-:Y:S01]  /*68a0*/  SHF.L.U32 R4, R13, 0x1f, RZ ;  /* 0x0000001f0d047819 */ /* 0x000fe200000006ff */
[----:B0-----:R-:W-:Y:S06]  /*68b0*/  @!P0 BRA `(.L_x_124) ;  /* 0x0000002000688947 */ /* 0x001fec0003800000 */
.L_x_189:
[----:B------:R-:W1:Y:S01]  /*68c0*/  SYNCS.PHASECHK.TRANS64.TRYWAIT P0, [R7+URZ], R4 ;  /* 0x00000004070075a7 */ /* 0x000e62000800017f */
[----:B------:R-:W-:-:S05]  /*68d0*/  VIADD R0, R12, 0x1 ;  /* 0x000000010c007836 */ /* 0x000fca0000000000 */
[----:B------:R-:W-:-:S04]  /*68e0*/  ISETP.NE.AND P1, PT, R0, 0x38, PT ;  /* 0x000000380000780c */ /* 0x000fc80003f25270 */
[----:B0-----:R-:W-:Y:S02]  /*68f0*/  SEL R2, RZ, 0x1, P1 ;  /* 0x00000001ff027807 */ /* 0x001fe40000800000 */
[----:B------:R-:W-:Y:S02]  /*6900*/  SEL R0, R0, RZ, P1 ;  /* 0x000000ff00007207 */ /* 0x000fe40000800000 */
[----:B------:R-:W-:-:S03]  /*6910*/  LOP3.LUT R13, R13, R2, RZ, 0x3c, !PT ;  /* 0x000000020d0d7212 */ /* 0x000fc600078e3cff */
[----:B------:R-:W-:Y:S01]  /*6920*/  IMAD R6, R0, 0x8, R3 ;  /* 0x0000000800067824 */ /* 0x000fe200078e0203 */
[----:B------:R-:W-:Y:S01]  /*6930*/  SHF.L.U32 R5, R13, 0x1f, RZ ;  /* 0x0000001f0d057819 */ /* 0x000fe200000006ff */
[----:B-1----:R-:W-:Y:S06]  /*6940*/  @!P0 BRA `(.L_x_125) ;  /* 0x0000002000588947 */ /* 0x002fec0003800000 */
.L_x_190:
[----:B------:R-:W1:Y:S01]  /*6950*/  SYNCS.PHASECHK.TRANS64.TRYWAIT P0, [R6+URZ], R5 ;  /* 0x00000005060075a7 */ /* 0x000e62000800017f */
[----:B------:R-:W-:-:S05]  /*6960*/  VIADD R0, R0, 0x1 ;  /* 0x0000000100007836 */ /* 0x000fca0000000000 */
[----:B------:R-:W-:-:S04]  /*6970*/  ISETP.NE.AND P1, PT, R0, 0x38, PT ;  /* 0x000000380000780c */ /* 0x000fc80003f25270 */
[----:B------:R-:W-:Y:S02]  /*6980*/  SEL R2, RZ, 0x1, P1 ;  /* 0x00000001ff027807 */ /* 0x000fe40000800000 */
[----:B------:R-:W-:Y:S02]  /*6990*/  SEL R0, R0, RZ, P1 ;  /* 0x000000ff00007207 */ /* 0x000fe40000800000 */
[----:B------:R-:W-:-:S03]  /*69a0*/  LOP3.LUT R13, R13, R2, RZ, 0x3c, !PT ;  /* 0x000000020d0d7212 */ /* 0x000fc600078e3cff */
[----:B0-----:R-:W-:Y:S01]  /*69b0*/  IMAD R7, R0, 0x8, R3 ;  /* 0x0000000800077824 */ /* 0x001fe200078e0203 */
[----:B------:R-:W-:Y:S01]  /*69c0*/  SHF.L.U32 R4, R13, 0x1f, RZ ;  /* 0x0000001f0d047819 */ /* 0x000fe200000006ff */
[----:B-1----:R-:W-:Y:S06]  /*69d0*/  @!P0 BRA `(.L_x_126) ;  /* 0x0000002000488947 */ /* 0x002fec0003800000 */
.L_x_191:
        /* <DEDUP_REMOVED lines=9> */
.L_x_192:
        /* <DEDUP_REMOVED lines=9> */
.L_x_193:
        /* <DEDUP_REMOVED lines=9> */
.L_x_194:
        /* <DEDUP_REMOVED lines=9> */
.L_x_195:
        /* <DEDUP_REMOVED lines=9> */
.L_x_196:
        /* <DEDUP_REMOVED lines=9> */
.L_x_197:
        /* <DEDUP_REMOVED lines=9> */
.L_x_198:
        /* <DEDUP_REMOVED lines=9> */
.L_x_199:
        /* <DEDUP_REMOVED lines=9> */
.L_x_200:
        /* <DEDUP_REMOVED lines=9> */
.L_x_201:
        /* <DEDUP_REMOVED lines=9> */
.L_x_202:
        /* <DEDUP_REMOVED lines=9> */
.L_x_203:
        /* <DEDUP_REMOVED lines=9> */
.L_x_204:
        /* <DEDUP_REMOVED lines=9> */
.L_x_205:
        /* <DEDUP_REMOVED lines=9> */
.L_x_206:
        /* <DEDUP_REMOVED lines=9> */
.L_x_207:
        /* <DEDUP_REMOVED lines=9> */
.L_x_208:
        /* <DEDUP_REMOVED lines=9> */
.L_x_209:
        /* <DEDUP_REMOVED lines=9> */
.L_x_210:
        /* <DEDUP_REMOVED lines=9> */
.L_x_211:
        /* <DEDUP_REMOVED lines=9> */
.L_x_212:
        /* <DEDUP_REMOVED lines=9> */
.L_x_213:
        /* <DEDUP_REMOVED lines=9> */
.L_x_214:
        /* <DEDUP_REMOVED lines=9> */
.L_x_215:
        /* <DEDUP_REMOVED lines=9> */
.L_x_216:
        /* <DEDUP_REMOVED lines=9> */
.L_x_217:
        /* <DEDUP_REMOVED lines=9> */
.L_x_218:
        /* <DEDUP_REMOVED lines=9> */
.L_x_219:
        /* <DEDUP_REMOVED lines=9> */
.L_x_220:
        /* <DEDUP_REMOVED lines=9> */
.L_x_221:
        /* <DEDUP_REMOVED lines=9> */
.L_x_222:
        /* <DEDUP_REMOVED lines=9> */
.L_x_223:
        /* <DEDUP_REMOVED lines=9> */
.L_x_224:
        /* <DEDUP_REMOVED lines=9> */
.L_x_225:
        /* <DEDUP_REMOVED lines=9> */
.L_x_226:
        /* <DEDUP_REMOVED lines=9> */
.L_x_227:
        /* <DEDUP_REMOVED lines=9> */
.L_x_228:
        /* <DEDUP_REMOVED lines=9> */
.L_x_229:
        /* <DEDUP_REMOVED lines=9> */
.L_x_230:
        /* <DEDUP_REMOVED lines=9> */
.L_x_231:
        /* <DEDUP_REMOVED lines=9> */
.L_x_232:
        /* <DEDUP_REMOVED lines=9> */
.L_x_233:
        /* <DEDUP_REMOVED lines=9> */
.L_x_234:
        /* <DEDUP_REMOVED lines=9> */
.L_x_235:
        /* <DEDUP_REMOVED lines=9> */
.L_x_236:
        /* <DEDUP_REMOVED lines=9> */
.L_x_237:
        /* <DEDUP_REMOVED lines=9> */
.L_x_238:
        /* <DEDUP_REMOVED lines=9> */
.L_x_239:
        /* <DEDUP_REMOVED lines=9> */
.L_x_240:
        /* <DEDUP_REMOVED lines=9> */
.L_x_241:
        /* <DEDUP_REMOVED lines=9> */
.L_x_242:
[----:B------:R-:W1:Y:S01]  /*8690*/  SYNCS.PHASECHK.TRANS64.TRYWAIT P0, [R6+URZ], R5 ;  /* 0x00000005060075a7 */ /* 0x000e62000800017f */
[----:B------:R-:W-:-:S05]  /*86a0*/  VIADD R0, R0, 0x1 ;  /* 0x0000000100007836 */ /* 0x000fca0000000000 */
[----:B------:R-:W-:-:S04]  /*86b0*/  ISETP.NE.AND P1, PT, R0, 0x38, PT ;  /* 0x000000380000780c */ /* 0x000fc80003f25270 */
[----:B------:R-:W-:Y:S02]  /*86c0*/  SEL R2, RZ, 0x1, P1 ;  /* 0x00000001ff027807 */ /* 0x000fe40000800000 */
[----:B------:R-:W-:Y:S02]  /*86d0*/  SEL R0, R0, RZ, P1 ;  /* 0x000000ff00007207 */ /* 0x000fe40000800000 */
[----:B------:R-:W-:Y:S01]  /*86e0*/  LOP3.LUT R2, R13, R2, RZ, 0x3c, !PT ;  /* 0x000000020d027212 */ /* 0x000fe200078e3cff */
[----:B-1----:R-:W-:Y:S06]  /*86f0*/  @!P0 BRA `(.L_x_178) ;  /* 0x0000001400108947 */ /* 0x002fec0003800000 */
.L_x_243:
[----:B------:R-:W-:Y:S01]  /*8700*/  IMAD R3, R0, 0x8, R3 ;  /* 0x0000000800037824 */ /* 0x000fe200078e0203 */
[----:B------:R-:W-:-:S07]  /*8710*/  SHF.L.U32 R0, R2, 0x1f, RZ ;  /* 0x0000001f02007819 */ /* 0x000fce00000006ff */
.L_x_179:
[----:B--2---:R2:W3:Y:S02]  /*8720*/  SYNCS.PHASECHK.TRANS64.TRYWAIT P0, [R3+URZ], R0 ;  /* 0x00000000030075a7 */ /* 0x0044e4000800017f */
[----:B---3--:R-:W-:Y:S05]  /*8730*/  @!P0 NANOSLEEP.SYNCS 0x989680 ;  /* 0x009896800000895d */ /* 0x008fea0003900000 */
[----:B------:R-:W3:Y:S02]  /*8740*/  @!P0 SYNCS.PHASECHK.TRANS64 P0, [R3+URZ], R0 ;  /* 0x00000000030085a7 */ /* 0x000ee4000800007f */
[----:B---3--:R-:W-:Y:S05]  /*8750*/  @!P0 BRA `(.L_x_179) ;  /* 0xfffffffc00f08947 */ /* 0x008fea000383ffff */
.L_x_122:
[----:B------:R-:W-:Y:S05]  /*8760*/  BSYNC B0 ;  /* 0x0000000000007941 */ /* 0x000fea0003800000 */
.L_x_121:
[----:B------:R-:W-:Y:S05]  /*8770*/  EXIT ;  /* 0x000000000000794d */ /* 0x000fea0003800000 */
.L_x_16:
[----:B0-----:R-:W-:-:S04]  /*8780*/  IMAD.U32 R15, RZ, RZ, UR15 ;  /* 0x0000000fff0f7e24 */ /* 0x001fc8000f8e00ff */
[----:B------:R0:W1:Y:S03]  /*8790*/  SYNCS.PHASECHK.TRANS64.TRYWAIT P0, [R15+URZ+-0x8], R14 ;  /* 0xfffff80e0f0075a7 */ /* 0x000066000800017f */
[----:B-1----:R-:W-:Y:S05]  /*87a0*/  @!P0 NANOSLEEP.SYNCS 0x989680 ;  /* 0x009896800000895d */ /* 0x002fea0003900000 */
[----:B------:R-:W1:Y:S02]  /*87b0*/  @!P0 SYNCS.PHASECHK.TRANS64 P0, [R15+URZ+-0x8], R14 ;  /* 0xfffff80e0f0085a7 */ /* 0x000e64000800007f */
[----:B-1----:R-:W-:Y:S05]  /*87c0*/  @!P0 BRA `(.L_x_16) ;  /* 0xfffffffc00ec8947 */ /* 0x002fea000383ffff */
[----:B------:R-:W-:Y:S05]  /*87d0*/  BRA `(.L_x_180) ;  /* 0xffffff9000e87947 */ /* 0x000fea000383ffff */
.L_x_21:
[----:B-1----:R-:W-:-:S04]  /*87e0*/  IMAD.U32 R15, RZ, RZ, UR6 ;  /* 0x00000006ff0f7e24 */ /* 0x002fc8000f8e00ff */
[----:B------:R1:W2:Y:S03]  /*87f0*/  SYNCS.PHASECHK.TRANS64.TRYWAIT P0, [R15+URZ], R14 ;  /* 0x0000000e0f0075a7 */ /* 0x0002a6000800017f */
[----:B--2---:R-:W-:Y:S05]  /*8800*/  @!P0 NANOSLEEP.SYNCS 0x989680 ;  /* 0x009896800000895d */ /* 0x004fea0003900000 */
[----:B------:R-:W2:Y:S02]  /*8810*/  @!P0 SYNCS.PHASECHK.TRANS64 P0, [R15+URZ], R14 ;  /* 0x0000000e0f0085a7 */ /* 0x000ea4000800007f */
[----:B--2---:R-:W-:Y:S05]  /*8820*/  @!P0 BRA `(.L_x_21) ;  /* 0xfffffffc00ec8947 */ /* 0x004fea000383ffff */
[----:B------:R-:W-:Y:S05]  /*8830*/  BRA `(.L_x_20) ;  /* 0xffffff9400907947 */ /* 0x000fea000383ffff */
.L_x_27:
[----:B-1----:R-:W-:-:S04]  /*8840*/  IMAD.U32 R16, RZ, RZ, UR9 ;  /* 0x00000009ff107e24 */ /* 0x002fc8000f8e00ff */
[----:B------:R1:W2:Y:S03]  /*8850*/  SYNCS.PHASECHK.TRANS64.TRYWAIT P0, [R16+URZ], R15 ;  /* 0x0000000f100075a7 */ /* 0x0002a6000800017f */
[----:B--2---:R-:W-:Y:S05]  /*8860*/  @!P0 NANOSLEEP.SYNCS 0x989680 ;  /* 0x009896800000895d */ /* 0x004fea0003900000 */
[----:B------:R-:W2:Y:S02]  /*8870*/  @!P0 SYNCS.PHASECHK.TRANS64 P0, [R16+URZ], R15 ;  /* 0x0000000f100085a7 */ /* 0x000ea4000800007f */
[----:B--2---:R-:W-:Y:S05]  /*8880*/  @!P0 BRA `(.L_x_27) ;  /* 0xfffffffc00ec8947 */ /* 0x004fea000383ffff */
[----:B------:R-:W-:Y:S05]  /*8890*/  BRA `(.L_x_26) ;  /* 0xffffff9800d07947 */ /* 0x000fea000383ffff */
.L_x_35:
[----:B0-----:R-:W-:-:S04]  /*88a0*/  IMAD.U32 R15, RZ, RZ, UR15 ;  /* 0x0000000fff0f7e24 */ /* 0x001fc8000f8e00ff */
[----:B------:R0:W1:Y:S03]  /*88b0*/  SYNCS.PHASECHK.TRANS64.TRYWAIT P0, [R15+URZ+0x8], R14 ;  /* 0x0000080e0f0075a7 */ /* 0x000066000800017f */
[----:B-1----:R-:W-:Y:S05]  /*88c0*/  @!P0 NANOSLEEP.SYNCS 0x989680 ;  /* 0x009896800000895d */ /* 0x002fea0003900000 */
[----:B------:R-:W1:Y:S02]  /*88d0*/  @!P0 SYNCS.PHASECHK.TRANS64 P0, [R15+URZ+0x8], R14 ;  /* 0x0000080e0f0085a7 */ /* 0x000e64000800007f */
[----:B-1----:R-:W-:Y:S05]  /*88e0*/  @!P0 BRA `(.L_x_35) ;  /* 0xfffffffc00ec8947 */ /* 0x002fea000383ffff */
[----:B------:R-:W-:Y:S05]  /*88f0*/  BRA `(.L_x_181) ;  /* 0xffffffa000f47947 */ /* 0x000fea000383ffff */
.L_x_108:
[----:B------:R-:W-:Y:S01]  /*8900*/  BSSY B1, `(.L_x_182) ;  /* 0x0000006000017945 */ /* 0x000fe20003800000 */
[----:B------:R-:W-:-:S07]  /*8910*/  IMAD.MOV.U32 R10, RZ, RZ, -0x1 ;  /* 0xffffffffff0a7424 */ /* 0x000fce00078e00ff */
[----:B------:R-:W-:Y:S05]  /*8920*/  WARPSYNC.COLLECTIVE R10, `(.L_x_183) ;  /* 0x000000000a0c7348 */ /* 0x000fea0003c00000 */
[----:B------:R-:W-:Y:S02]  /*8930*/  ELECT P1, UR62, PT ;  /* 0x00000000003e782f */ /* 0x000fe40003820000 */
[----:B------:R-:W-:Y:S01]  /*8940*/  MOV R10, UR62 ;  /* 0x0000003e000a7c02 */ /* 0x000fe20008000f00 */
[----:B------:R-:W-:Y:S10]  /*8950*/  ENDCOLLECTIVE ;  /* 0x000000000000791b */ /* 0x000ff40003800000 */
.L_x_183:
[----:B------:R-:W-:Y:S05]  /*8960*/  BSYNC B1 ;  /* 0x0000000000017941 */ /* 0x000fea0003800000 */
.L_x_182:
[----:B------:R-:W-:Y:S05]  /*8970*/  BRA `(.L_x_184) ;  /* 0xffffffd000c47947 */ /* 0x000fea000383ffff */
.L_x_111:
[----:B-1----:R1:W2:Y:S02]  /*8980*/  SYNCS.PHASECHK.TRANS64.TRYWAIT P1, [R19+URZ+0x1c0], R10 ;  /* 0x0001c00a130075a7 */ /* 0x0022a4000802017f */
[----:B--2---:R-:W-:Y:S05]  /*8990*/  @!P1 NANOSLEEP.SYNCS 0x989680 ;  /* 0x009896800000995d */ /* 0x004fea0003900000 */
[----:B------:R-:W2:Y:S02]  /*89a0*/  @!P1 SYNCS.PHASECHK.TRANS64 P1, [R19+URZ+0x1c0], R10 ;  /* 0x0001c00a130095a7 */ /* 0x000ea4000802007f */
[----:B--2---:R-:W-:Y:S05]  /*89b0*/  @!P1 BRA `(.L_x_111) ;  /* 0xfffffffc00f09947 */ /* 0x004fea000383ffff */
[----:B------:R-:W-:Y:S05]  /*89c0*/  BRA `(.L_x_185) ;  /* 0xffffffd000f87947 */ /* 0x000fea000383ffff */
.L_x_120:
[----:B------:R-:W-:Y:S01]  /*89d0*/  BSSY B0, `(.L_x_186) ;  /* 0x0000006000007945 */ /* 0x000fe20003800000 */
[----:B------:R-:W-:-:S07]  /*89e0*/  IMAD.MOV.U32 R10, RZ, RZ, -0x1 ;  /* 0xffffffffff0a7424 */ /* 0x000fce00078e00ff */
[----:B------:R-:W-:Y:S05]  /*89f0*/  WARPSYNC.COLLECTIVE R10, `(.L_x_187) ;  /* 0x000000000a0c7348 */ /* 0x000fea0003c00000 */
[----:B------:R-:W-:Y:S02]  /*8a00*/  ELECT P1, UR62, PT ;  /* 0x00000000003e782f */ /* 0x000fe40003820000 */
[----:B------:R-:W-:Y:S01]  /*8a10*/  MOV R10, UR62 ;  /* 0x0000003e000a7c02 */ /* 0x000fe20008000f00 */
[----:B------:R-:W-:Y:S10]  /*8a20*/  ENDCOLLECTIVE ;  /* 0x000000000000791b */ /* 0x000ff40003800000 */
.L_x_187:
[----:B------:R-:W-:Y:S05]  /*8a30*/  BSYNC B0 ;  /* 0x0000000000007941 */ /* 0x000fea0003800000 */
.L_x_186:
[----:B------:R-:W-:Y:S01]  /*8a40*/  PLOP3.LUT P0, PT, P1, PT, PT, 0x80, 0x0 ;  /* 0x000000000000781c */ /* 0x000fe20000f0f070 */
[----:B------:R-:W-:-:S12]  /*8a50*/  BRA `(.L_x_188) ;  /* 0xffffffdc00447947 */ /* 0x000fd8000383ffff */
.L_x_124:
[----:B0-----:R0:W1:Y:S02]  /*8a60*/  SYNCS.PHASECHK.TRANS64.TRYWAIT P0, [R5+URZ], R2 ;  /* 0x00000002050075a7 */ /* 0x001064000800017f */
[----:B-1----:R-:W-:Y:S05]  /*8a70*/  @!P0 NANOSLEEP.SYNCS 0x989680 ;  /* 0x009896800000895d */ /* 0x002fea0003900000 */
[----:B------:R-:W1:Y:S02]  /*8a80*/  @!P0 SYNCS.PHASECHK.TRANS64 P0, [R5+URZ], R2 ;  /* 0x00000002050085a7 */ /* 0x000e64000800007f */
[----:B-1----:R-:W-:Y:S05]  /*8a90*/  @!P0 BRA `(.L_x_124) ;  /* 0xfffffffc00f08947 */ /* 0x002fea000383ffff */
[----:B------:R-:W-:Y:S05]  /*8aa0*/  BRA `(.L_x_189) ;  /* 0xffffffdc00847947 */ /* 0x000fea000383ffff */
.L_x_125:
[----:B0-----:R0:W1:Y:S02]  /*8ab0*/  SYNCS.PHASECHK.TRANS64.TRYWAIT P0, [R7+URZ], R4 ;  /* 0x00000004070075a7 */ /* 0x001064000800017f */
[----:B-1----:R-:W-:Y:S05]  /*8ac0*/  @!P0 NANOSLEEP.SYNCS 0x989680 ;  /* 0x009896800000895d */ /* 0x002fea0003900000 */
[----:B------:R-:W1:Y:S02]  /*8ad0*/  @!P0 SYNCS.PHASECHK.TRANS64 P0, [R7+URZ], R4 ;  /* 0x00000004070085a7 */ /* 0x000e64000800007f */
[----:B-1----:R-:W-:Y:S05]  /*8ae0*/  @!P0 BRA `(.L_x_125) ;  /* 0xfffffffc00f08947 */ /* 0x002fea000383ffff */
[----:B------:R-:W-:Y:S05]  /*8af0*/  BRA `(.L_x_190) ;  /* 0xffffffdc00947947 */ /* 0x000fea000383ffff */
.L_x_126:
[----:B0-----:R0:W1:Y:S02]  /*8b00*/  SYNCS.PHASECHK.TRANS64.TRYWAIT P0, [R6+URZ], R5 ;  /* 0x00000005060075a7 */ /* 0x001064000800017f */
[----:B-1----:R-:W-:Y:S05]  /*8b10*/  @!P0 NANOSLEEP.SYNCS 0x989680 ;  /* 0x009896800000895d */ /* 0x002fea0003900000 */
[----:B------:R-:W1:Y:S02]  /*8b20*/  @!P0 SYNCS.PHASECHK.TRANS64 P0, [R6+URZ], R5 ;  /* 0x00000005060085a7 */ /* 0x000e64000800007f */
[----:B-1----:R-:W-:Y:S05]  /*8b30*/  @!P0 BRA `(.L_x_126) ;  /* 0xfffffffc00f08947 */ /* 0x002fea000383ffff */
[----:B------:R-:W-:Y:S05]  /*8b40*/  BRA `(.L_x_191) ;  /* 0xffffffdc00a47947 */ /* 0x000fea000383ffff */
.L_x_127:
[----:B0-----:R0:W1:Y:S02]  /*8b50*/  SYNCS.PHASECHK.TRANS64.TRYWAIT P0, [R7+URZ], R4 ;  /* 0x00000004070075a7 */ /* 0x001064000800017f */
[----:B-1----:R-:W-:Y:S05]  /*8b60*/  @!P0 NANOSLEEP.SYNCS 0x989680 ;  /* 0x009896800000895d */ /* 0x002fea0003900000 */
[----:B------:R-:W1:Y:S02]  /*8b70*/  @!P0 SYNCS.PHASECHK.TRANS64 P0, [R7+URZ], R4 ;  /* 0x00000004070085a7 */ /* 0x000e64000800007f */
[----:B-1----:R-:W-:Y:S05]  /*8b80*/  @!P0 BRA `(.L_x_127) ;  /* 0xfffffffc00f08947 */ /* 0x002fea000383ffff */
[----:B------:R-:W-:Y:S05]  /*8b90*/  BRA `(.L_x_192) ;  /* 0xffffffdc00b47947 */ /* 0x000fea000383ffff */
.L_x_128:
[----:B0-----:R0:W1:Y:S02]  /*8ba0*/  SYNCS.PHASECHK.TRANS64.TRYWAIT P0, [R6+URZ], R5 ;  /* 0x00000005060075a7 */ /* 0x001064000800017f */
[----:B-1----:R-:W-:Y:S05]  /*8bb0*/  @!P0 NANOSLEEP.SYNCS 0x989680 ;  /* 0x009896800000895d */ /* 0x002fea0003900000 */
[----:B------:R-:W1:Y:S02]  /*8bc0*/  @!P0 SYNCS.PHASECHK.TRANS64 P0, [R6+URZ], R5 ;  /* 0x00000005060085a7 */ /* 0x000e64000800007f */
[----:B-1----:R-:W-:Y:S05]  /*8bd0*/  @!P0 BRA `(.L_x_128) ;  /* 0xfffffffc00f08947 */ /* 0x002fea000383ffff */
[----:B------:R-:W-:Y:S05]  /*8be0*/  BRA `(.L_x_193) ;  /* 0xffffffdc00c47947 */ /* 0x000fea000383ffff */
.L_x_129:
[----:B0-----:R0:W1:Y:S02]  /*8bf0*/  SYNCS.PHASECHK.TRANS64.TRYWAIT P0, [R7+URZ], R4 ;  /* 0x00000004070075a7 */ /* 0x001064000800017f */
[----:B-1----:R-:W-:Y:S05]  /*8c00*/  @!P0 NANOSLEEP.SYNCS 0x989680 ;  /* 0x009896800000895d */ /* 0x002fea0003900000 */
[----:B------:R-:W1:Y:S02]  /*8c10*/  @!P0 SYNCS.PHASECHK.TRANS64 P0, [R7+URZ], R4 ;  /* 0x00000004070085a7 */ /* 0x000e64000800007f */
[----:B-1----:R-:W-:Y:S05]  /*8c20*/  @!P0 BRA `(.L_x_129) ;  /* 0xfffffffc00f08947 */ /* 0x002fea000383ffff */
[----:B------:R-:W-:Y:S05]  /*8c30*/  BRA `(.L_x_194) ;  /* 0xffffffdc00d47947 */ /* 0x000fea000383ffff */
.L_x_130:
[----:B0-----:R0:W1:Y:S02]  /*8c40*/  SYNCS.PHASECHK.TRANS64.TRYWAIT P0, [R6+URZ], R5 ;  /* 0x00000005060075a7 */ /* 0x001064000800017f */
[----:B-1----:R-:W-:Y:S05]  /*8c50*/  @!P0 NANOSLEEP.SYNCS 0x989680 ;  /* 0x009896800000895d */ /* 0x002fea0003900000 */
[----:B------:R-:W1:Y:S02]  /*8c60*/  @!P0 SYNCS.PHASECHK.TRANS64 P0, [R6+URZ], R5 ;  /* 0x00000005060085a7 */ /* 0x000e64000800007f */
[----:B-1----:R-:W-:Y:S05]  /*8c70*/  @!P0 BRA `(.L_x_130) ;  /* 0xfffffffc00f08947 */ /* 0x002fea000383ffff */
[----:B------:R-:W-:Y:S05]  /*8c80*/  BRA `(.L_x_195) ;  /* 0xffffffdc00e47947 */ /* 0x000fea000383ffff */
.L_x_131:
[----:B0-----:R0:W1:Y:S02]  /*8c90*/  SYNCS.PHASECHK.TRANS64.TRYWAIT P0, [R7+URZ], R4 ;  /* 0x00000004070075a7 */ /* 0x001064000800017f */
[----:B-1----:R-:W-:Y:S05]  /*8ca0*/  @!P0 NANOSLEEP.SYNCS 0x989680 ;  /* 0x009896800000895d */ /* 0x002fea0003900000 */
[----:B------:R-:W1:Y:S02]  /*8cb0*/  @!P0 SYNCS.PHASECHK.TRANS64 P0, [R7+URZ], R4 ;  /* 0x00000004070085a7 */ /* 0x000e64000800007f */
[----:B-1----:R-:W-:Y:S05]  /*8cc0*/  @!P0 BRA `(.L_x_131) ;  /* 0xfffffffc00f08947 */ /* 0x002fea000383ffff */
[----:B------:R-:W-:Y:S05]  /*8cd0*/  BRA `(.L_x_196) ;  /* 0xffffffdc00f47947 */ /* 0x000fea000383ffff */
.L_x_132:
[----:B0-----:R0:W1:Y:S02]  /*8ce0*/  SYNCS.PHASECHK.TRANS64.TRYWAIT P0, [R6+URZ], R5 ;  /* 0x00000005060075a7 */ /* 0x001064000800017f */
[----:B-1----:R-:W-:Y:S05]  /*8cf0*/  @!P0 NANOSLEEP.SYNCS 0x989680 ;  /* 0x009896800000895d */ /* 0x002fea0003900000 */
[----:B------:R-:W1:Y:S02]  /*8d00*/  @!P0 SYNCS.PHASECHK.TRANS64 P0, [R6+URZ], R5 ;  /* 0x00000005060085a7 */ /* 0x000e64000800007f */
[----:B-1----:R-:W-:Y:S05]  /*8d10*/  @!P0 BRA `(.L_x_132) ;  /* 0xfffffffc00f08947 */ /* 0x002fea000383ffff */
[----:B------:R-:W-:Y:S05]  /*8d20*/  BRA `(.L_x_197) ;  /* 0xffffffe000047947 */ /* 0x000fea000383ffff */
.L_x_133:
[----:B0-----:R0:W1:Y:S02]  /*8d30*/  SYNCS.PHASECHK.TRANS64.TRYWAIT P0, [R7+URZ], R4 ;  /* 0x00000004070075a7 */ /* 0x001064000800017f */
[----:B-1----:R-:W-:Y:S05]  /*8d40*/  @!P0 NANOSLEEP.SYNCS 0x989680 ;  /* 0x009896800000895d */ /* 0x002fea0003900000 */
[----:B------:R-:W1:Y:S02]  /*8d50*/  @!P0 SYNCS.PHASECHK.TRANS64 P0, [R7+URZ], R4 ;  /* 0x00000004070085a7 */ /* 0x000e64000800007f */
[----:B-1----:R-:W-:Y:S05]  /*8d60*/  @!P0 BRA `(.L_x_133) ;  /* 0xfffffffc00f08947 */ /* 0x002fea000383ffff */
[----:B------:R-:W-:Y:S05]  /*8d70*/  BRA `(.L_x_198) ;  /* 0xffffffe000147947 */ /* 0x000fea000383ffff */
.L_x_134:
[----:B0-----:R0:W1:Y:S02]  /*8d80*/  SYNCS.PHASECHK.TRANS64.TRYWAIT P0, [R6+URZ], R5 ;  /* 0x00000005060075a7 */ /* 0x001064000800017f */
[----:B-1----:R-:W-:Y:S05]  /*8d90*/  @!P0 NANOSLEEP.SYNCS 0x989680 ;  /* 0x009896800000895d */ /* 0x002fea0003900000 */
[----:B------:R-:W1:Y:S02]  /*8da0*/  @!P0 SYNCS.PHASECHK.TRANS64 P0, [R6+URZ], R5 ;  /* 0x00000005060085a7 */ /* 0x000e64000800007f */
[----:B-1----:R-:W-:Y:S05]  /*8db0*/  @!P0 BRA `(.L_x_134) ;  /* 0xfffffffc00f08947 */ /* 0x002fea000383ffff */
[----:B------:R-:W-:Y:S05]  /*8dc0*/  BRA `(.L_x_199) ;  /* 0xffffffe000247947 */ /* 0x000fea000383ffff */
.L_x_135:
[----:B0-----:R0:W1:Y:S02]  /*8dd0*/  SYNCS.PHASECHK.TRANS64.TRYWAIT P0, [R7+URZ], R4 ;  /* 0x00000004070075a7 */ /* 0x001064000800017f */
[----:B-1----:R-:W-:Y:S05]  /*8de0*/  @!P0 NANOSLEEP.SYNCS 0x989680 ;  /* 0x009896800000895d */ /* 0x002fea0003900000 */
[----:B------:R-:W1:Y:S02]  /*8df0*/  @!P0 SYNCS.PHASECHK.TRANS64 P0, [R7+URZ], R4 ;  /* 0x00000004070085a7 */ /* 0x000e64000800007f */
[----:B-1----:R-:W-:Y:S05]  /*8e00*/  @!P0 BRA `(.L_x_135) ;  /* 0xfffffffc00f08947 */ /* 0x002fea000383ffff */
[----:B------:R-:W-:Y:S05]  /*8e10*/  BRA `(.L_x_200) ;  /* 0xffffffe000347947 */ /* 0x000fea000383ffff */
.L_x_136:
[----:B0-----:R0:W1:Y:S02]  /*8e20*/  SYNCS.PHASECHK.TRANS64.TRYWAIT P0, [R6+URZ], R5 ;  /* 0x00000005060075a7 */ /* 0x001064000800017f */
[----:B-1----:R-:W-:Y:S05]  /*8e30*/  @!P0 NANOSLEEP.SYNCS 0x989680 ;  /* 0x009896800000895d */ /* 0x002fea0003900000 */
[----:B------:R-:W1:Y:S02]  /*8e40*/  @!P0 SYNCS.PHASECHK.TRANS64 P0, [R6+URZ], R5 ;  /* 0x00000005060085a7 */ /* 0x000e64000800007f */
[----:B-1----:R-:W-:Y:S05]  /*8e50*/  @!P0 BRA `(.L_x_136) ;  /* 0xfffffffc00f08947 */ /* 0x002fea000383ffff */
[----:B------:R-:W-:Y:S05]  /*8e60*/  BRA `(.L_x_201) ;  /* 0xffffffe000447947 */ /* 0x000fea000383ffff */
.L_x_137:
[----:B0-----:R0:W1:Y:S02]  /*8e70*/  SYNCS.PHASECHK.TRANS64.TRYWAIT P0, [R7+URZ], R4 ;  /* 0x00000004070075a7 */ /* 0x001064000800017f */
[----:B-1----:R-:W-:Y:S05]  /*8e80*/  @!P0 NANOSLEEP.SYNCS 0x989680 ;  /* 0x009896800000895d */ /* 0x002fea0003900000 */
[----:B------:R-:W1:Y:S02]  /*8e90*/  @!P0 SYNCS.PHASECHK.TRANS64 P0, [R7+URZ], R4 ;  /* 0x00000004070085a7 */ /* 0x000e64000800007f */
[----:B-1----:R-:W-:Y:S05]  /*8ea0*/  @!P0 BRA `(.L_x_137) ;  /* 0xfffffffc00f08947 */ /* 0x002fea000383ffff */
[----:B------:R-:W-:Y:S05]  /*8eb0*/  BRA `(.L_x_202) ;  /* 0xffffffe000547947 */ /* 0x000fea000383ffff */
.L_x_138:
[----:B0-----:R0:W1:Y:S02]  /*8ec0*/  SYNCS.PHASECHK.TRANS64.TRYWAIT P0, [R6+URZ], R5 ;  /* 0x00000005060075a7 */ /* 0x001064000800017f */
[----:B-1----:R-:W-:Y:S05]  /*8ed0*/  @!P0 NANOSLEEP.SYNCS 0x989680 ;  /* 0x009896800000895d */ /* 0x002fea0003900000 */
[----:B------:R-:W1:Y:S02]  /*8ee0*/  @!P0 SYNCS.PHASECHK.TRANS64 P0, [R6+URZ], R5 ;  /* 0x00000005060085a7 */ /* 0x000e64000800007f */
[----:B-1----:R-:W-:Y:S05]  /*8ef0*/  @!P0 BRA `(.L_x_138) ;  /* 0xfffffffc00f08947 */ /* 0x002fea000383ffff */
[----:B------:R-:W-:Y:S05]  /*8f00*/  BRA `(.L_x_203) ;  /* 0xffffffe000647947 */ /* 0x000fea000383ffff */
.L_x_139:
[----:B0-----:R0:W1:Y:S02]  /*8f10*/  SYNCS.PHASECHK.TRANS64.TRYWAIT P0, [R7+URZ], R4 ;  /* 0x00000004070075a7 */ /* 0x001064000800017f */
[----:B-1----:R-:W-:Y:S05]  /*8f20*/  @!P0 NANOSLEEP.SYNCS 0x989680 ;  /* 0x009896800000895d */ /* 0x002fea0003900000 */
[----:B------:R-:W1:Y:S02]  /*8f30*/  @!P0 SYNCS.PHASECHK.TRANS64 P0, [R7+URZ], R4 ;  /* 0x00000004070085a7 */ /* 0x000e64000800007f */
[----:B-1----:R-:W-:Y:S05]  /*8f40*/  @!P0 BRA `(.L_x_139) ;  /* 0xfffffffc00f08947 */ /* 0x002fea000383ffff */
[----:B------:R-:W-:Y:S05]  /*8f50*/  BRA `(.L_x_204) ;  /* 0xffffffe000747947 */ /* 0x000fea000383ffff */
.L_x_140:
[----:B0-----:R0:W1:Y:S02]  /*8f60*/  SYNCS.PHASECHK.TRANS64.TRYWAIT P0, [R6+URZ], R5 ;  /* 0x00000005060075a7 */ /* 0x001064000800017f */
[----:B-1----:R-:W-:Y:S05]  /*8f70*/  @!P0 NANOSLEEP.SYNCS 0x989680 ;  /* 0x009896800000895d */ /* 0x002fea0003900000 */
[----:B------:R-:W1:Y:S02]  /*8f80*/  @!P0 SYNCS.PHASECHK.TRANS64 P0, [R6+URZ], R5 ;  /* 0x00000005060085a7 */ /* 0x000e64000800007f */
[----:B-1----:R-:W-:Y:S05]  /*8f90*/  @!P0 BRA `(.L_x_140) ;  /* 0xfffffffc00f08947 */ /* 0x002fea000383ffff */
[----:B------:R-:W-:Y:S05]  /*8fa0*/  BRA `(.L_x_205) ;  /* 0xffffffe000847947 */ /* 0x000fea000383ffff */
.L_x_141:
[----:B0-----:R0:W1:Y:S02]  /*8fb0*/  SYNCS.PHASECHK.TRANS64.TRYWAIT P0, [R7+URZ], R4 ;  /* 0x00000004070075a7 */ /* 0x001064000800017f */
[----:B-1----:R-:W-:Y:S05]  /*8fc0*/  @!P0 NANOSLEEP.SYNCS 0x989680 ;  /* 0x009896800000895d */ /* 0x002fea0003900000 */
[----:B------:R-:W1:Y:S02]  /*8fd0*/  @!P0 SYNCS.PHASECHK.TRANS64 P0, [R7+URZ], R4 ;  /* 0x00000004070085a7 */ /* 0x000e64000800007f */
[----:B-1----:R-:W-:Y:S05]  /*8fe0*/  @!P0 BRA `(.L_x_141) ;  /* 0xfffffffc00f08947 */ /* 0x002fea000383ffff */
[----:B------:R-:W-:Y:S05]  /*8ff0*/  BRA `(.L_x_206) ;  /* 0xffffffe000947947 */ /* 0x000fea000383ffff */
.L_x_142:
[----:B0-----:R0:W1:Y:S02]  /*9000*/  SYNCS.PHASECHK.TRANS64.TRYWAIT P0, [R6+URZ], R5 ;  /* 0x00000005060075a7 */ /* 0x001064000800017f */
[----:B-1----:R-:W-:Y:S05]  /*9010*/  @!P0 NANOSLEEP.SYNCS 0x989680 ;  /* 0x009896800000895d */ /* 0x002fea0003900000 */
[----:B------:R-:W1:Y:S02]  /*9020*/  @!P0 SYNCS.PHASECHK.TRANS64 P0, [R6+URZ], R5 ;  /* 0x00000005060085a7 */ /* 0x000e64000800007f */
[----:B-1----:R-:W-:Y:S05]  /*9030*/  @!P0 BRA `(.L_x_142) ;  /* 0xfffffffc00f08947 */ /* 0x002fea000383ffff */
[----:B------:R-:W-:Y:S05]  /*9040*/  BRA `(.L_x_207) ;  /* 0xffffffe000a47947 */ /* 0x000fea000383ffff */
.L_x_143:
[----:B0-----:R0:W1:Y:S02]  /*9050*/  SYNCS.PHASECHK.TRANS64.TRYWAIT P0, [R7+URZ], R4 ;  /* 0x00000004070075a7 */ /* 0x001064000800017f */
[----:B-1----:R-:W-:Y:S05]  /*9060*/  @!P0 NANOSLEEP.SYNCS 0x989680 ;  /* 0x009896800000895d */ /* 0x002fea0003900000 */
[----:B------:R-:W1:Y:S02]  /*9070*/  @!P0 SYNCS.PHASECHK.TRANS64 P0, [R7+URZ], R4 ;  /* 0x00000004070085a7 */ /* 0x000e64000800007f */
[----:B-1----:R-:W-:Y:S05]  /*9080*/  @!P0 BRA `(.L_x_143) ;  /* 0xfffffffc00f08947 */ /* 0x002fea000383ffff */
[----:B------:R-:W-:Y:S05]  /*9090*/  BRA `(.L_x_208) ;  /* 0xffffffe000b47947 */ /* 0x000fea000383ffff */
.L_x_144:
[----:B0-----:R0:W1:Y:S02]  /*90a0*/  SYNCS.PHASECHK.TRANS64.TRYWAIT P0, [R6+URZ], R5 ;  /* 0x00000005060075a7 */ /* 0x001064000800017f */
[----:B-1----:R-:W-:Y:S05]  /*90b0*/  @!P0 NANOSLEEP.SYNCS 0x989680 ;  /* 0x009896800000895d */ /* 0x002fea0003900000 */
[----:B------:R-:W1:Y:S02]  /*90c0*/  @!P0 SYNCS.PHASECHK.TRANS64 P0, [R6+URZ], R5 ;  /* 0x00000005060085a7 */ /* 0x000e64000800007f */
[----:B-1----:R-:W-:Y:S05]  /*90d0*/  @!P0 BRA `(.L_x_144) ;  /* 0xfffffffc00f08947 */ /* 0x002fea000383ffff */
[----:B------:R-:W-:Y:S05]  /*90e0*/  BRA `(.L_x_209) ;  /* 0xffffffe000c47947 */ /* 0x000fea000383ffff */
.L_x_145:
[----:B0-----:R0:W1:Y:S02]  /*90f0*/  SYNCS.PHASECHK.TRANS64.TRYWAIT P0, [R7+URZ], R4 ;  /* 0x00000004070075a7 */ /* 0x001064000800017f */
[----:B-1----:R-:W-:Y:S05]  /*9100*/  @!P0 NANOSLEEP.SYNCS 0x989680 ;  /* 0x009896800000895d */ /* 0x002fea0003900000 */
[----:B------:R-:W1:Y:S02]  /*9110*/  @!P0 SYNCS.PHASECHK.TRANS64 P0, [R7+URZ], R4 ;  /* 0x00000004070085a7 */ /* 0x000e64000800007f */
[----:B-1----:R-:W-:Y:S05]  /*9120*/  @!P0 BRA `(.L_x_145) ;  /* 0xfffffffc00f08947 */ /* 0x002fea000383ffff */
[----:B------:R-:W-:Y:S05]  /*9130*/  BRA `(.L_x_210) ;  /* 0xffffffe000d47947 */ /* 0x000fea000383ffff */
.L_x_146:
[----:B0-----:R0:W1:Y:S02]  /*9140*/  SYNCS.PHASECHK.TRANS64.TRYWAIT P0, [R6+URZ], R5 ;  /* 0x00000005060075a7 */ /* 0x001064000800017f */
[----:B-1----:R-:W-:Y:S05]  /*9150*/  @!P0 NANOSLEEP.SYNCS 0x989680 ;  /* 0x009896800000895d */ /* 0x002fea0003900000 */
[----:B------:R-:W1:Y:S02]  /*9160*/  @!P0 SYNCS.PHASECHK.TRANS64 P0, [R6+URZ], R5 ;  /* 0x00000005060085a7 */ /* 0x000e64000800007f */
[----:B-1----:R-:W-:Y:S05]  /*9170*/  @!P0 BRA `(.L_x_146) ;  /* 0xfffffffc00f08947 */ /* 0x002fea000383ffff */
[----:B------:R-:W-:Y:S05]  /*9180*/  BRA `(.L_x_211) ;  /* 0xffffffe000e47947 */ /* 0x000fea000383ffff */
.L_x_147:
[----:B0-----:R0:W1:Y:S02]  /*9190*/  SYNCS.PHASECHK.TRANS64.TRYWAIT P0, [R7+URZ], R4 ;  /* 0x00000004070075a7 */ /* 0x001064000800017f */
[----:B-1----:R-:W-:Y:S05]  /*91a0*/  @!P0 NANOSLEEP.SYNCS 0x989680 ;  /* 0x009896800000895d */ /* 0x002fea0003900000 */
[----:B------:R-:W1:Y:S02]  /*91b0*/  @!P0 SYNCS.PHASECHK.TRANS64 P0, [R7+URZ], R4 ;  /* 0x00000004070085a7 */ /* 0x000e64000800007f */
[----:B-1----:R-:W-:Y:S05]  /*91c0*/  @!P0 BRA `(.L_x_147) ;  /* 0xfffffffc00f08947 */ /* 0x002fea000383ffff */
[----:B------:R-:W-:Y:S05]  /*91d0*/  BRA `(.L_x_212) ;  /* 0xffffffe000f47947 */ /* 0x000fea000383ffff */
.L_x_148:
[----:B0-----:R0:W1:Y:S02]  /*91e0*/  SYNCS.PHASECHK.TRANS64.TRYWAIT P0, [R6+URZ], R5 ;  /* 0x00000005060075a7 */ /* 0x001064000800017f */
[----:B-1----:R-:W-:Y:S05]  /*91f0*/  @!P0 NANOSLEEP.SYNCS 0x989680 ;  /* 0x009896800000895d */ /* 0x002fea0003900000 */
[----:B------:R-:W1:Y:S02]  /*9200*/  @!P0 SYNCS.PHASECHK.TRANS64 P0, [R6+URZ], R5 ;  /* 0x00000005060085a7 */ /* 0x000e64000800007f */
[----:B-1----:R-:W-:Y:S05]  /*9210*/  @!P0 BRA `(.L_x_148) ;  /* 0xfffffffc00f08947 */ /* 0x002fea000383ffff */
[----:B------:R-:W-:Y:S05]  /*9220*/  BRA `(.L_x_213) ;  /* 0xffffffe400047947 */ /* 0x000fea000383ffff */
.L_x_149:
[----:B0-----:R0:W1:Y:S02]  /*9230*/  SYNCS.PHASECHK.TRANS64.TRYWAIT P0, [R7+URZ], R4 ;  /* 0x00000004070075a7 */ /* 0x001064000800017f */
[----:B-1----:R-:W-:Y:S05]  /*9240*/  @!P0 NANOSLEEP.SYNCS 0x989680 ;  /* 0x009896800000895d */ /* 0x002fea0003900000 */
[----:B------:R-:W1:Y:S02]  /*9250*/  @!P0 SYNCS.PHASECHK.TRANS64 P0, [R7+URZ], R4 ;  /* 0x00000004070085a7 */ /* 0x000e64000800007f */
[----:B-1----:R-:W-:Y:S05]  /*9260*/  @!P0 BRA `(.L_x_149) ;  /* 0xfffffffc00f08947 */ /* 0x002fea000383ffff */
[----:B------:R-:W-:Y:S05]  /*9270*/  BRA `(.L_x_214) ;  /* 0xffffffe400147947 */ /* 0x000fea000383ffff */
.L_x_150:
[----:B0-----:R0:W1:Y:S02]  /*9280*/  SYNCS.PHASECHK.TRANS64.TRYWAIT P0, [R6+URZ], R5 ;  /* 0x00000005060075a7 */ /* 0x001064000800017f */
[----:B-1----:R-:W-:Y:S05]  /*9290*/  @!P0 NANOSLEEP.SYNCS 0x989680 ;  /* 0x009896800000895d */ /* 0x002fea0003900000 */
[----:B------:R-:W1:Y:S02]  /*92a0*/  @!P0 SYNCS.PHASECHK.TRANS64 P0, [R6+URZ], R5 ;  /* 0x00000005060085a7 */ /* 0x000e64000800007f */
[----:B-1----:R-:W-:Y:S05]  /*92b0*/  @!P0 BRA `(.L_x_150) ;  /* 0xfffffffc00f08947 */ /* 0x002fea000383ffff */
[----:B------:R-:W-:Y:S05]  /*92c0*/  BRA `(.L_x_215) ;  /* 0xffffffe400247947 */ /* 0x000fea000383ffff */
.L_x_151:
[----:B0-----:R0:W1:Y:S02]  /*92d0*/  SYNCS.PHASECHK.TRANS64.TRYWAIT P0, [R7+URZ], R4 ;  /* 0x00000004070075a7 */ /* 0x001064000800017f */
[----:B-1----:R-:W-:Y:S05]  /*92e0*/  @!P0 NANOSLEEP.SYNCS 0x989680 ;  /* 0x009896800000895d */ /* 0x002fea0003900000 */
[----:B------:R-:W1:Y:S02]  /*92f0*/  @!P0 SYNCS.PHASECHK.TRANS64 P0, [R7+URZ], R4 ;  /* 0x00000004070085a7 */ /* 0x000e64000800007f */
[----:B-1----:R-:W-:Y:S05]  /*9300*/  @!P0 BRA `(.L_x_151) ;  /* 0xfffffffc00f08947 */ /* 0x002fea000383ffff */
[----:B------:R-:W-:Y:S05]  /*9310*/  BRA `(.L_x_216) ;  /* 0xffffffe400347947 */ /* 0x000fea000383ffff */
.L_x_152:
[----:B0-----:R0:W1:Y:S02]  /*9320*/  SYNCS.PHASECHK.TRANS64.TRYWAIT P0, [R6+URZ], R5 ;  /* 0x00000005060075a7 */ /* 0x001064000800017f */
[----:B-1----:R-:W-:Y:S05]  /*9330*/  @!P0 NANOSLEEP.SYNCS 0x989680 ;  /* 0x009896800000895d */ /* 0x002fea0003900000 */
[----:B------:R-:W1:Y:S02]  /*9340*/  @!P0 SYNCS.PHASECHK.TRANS64 P0, [R6+URZ], R5 ;  /* 0x00000005060085a7 */ /* 0x000e64000800007f */
[----:B-1----:R-:W-:Y:S05]  /*9350*/  @!P0 BRA `(.L_x_152) ;  /* 0xfffffffc00f08947 */ /* 0x002fea000383ffff */
[----:B------:R-:W-:Y:S05]  /*9360*/  BRA `(.L_x_217) ;  /* 0xffffffe400447947 */ /* 0x000fea000383ffff */
.L_x_153:
[----:B0-----:R0:W1:Y:S02]  /*9370*/  SYNCS.PHASECHK.TRANS64.TRYWAIT P0, [R7+URZ], R4 ;  /* 0x00000004070075a7 */ /* 0x001064000800017f */
[----:B-1----:R-:W-:Y:S05]  /*9380*/  @!P0 NANOSLEEP.SYNCS 0x989680 ;  /* 0x009896800000895d */ /* 0x002fea0003900000 */
[----:B------:R-:W1:Y:S02]  /*9390*/  @!P0 SYNCS.PHASECHK.TRANS64 P0, [R7+URZ], R4 ;  /* 0x00000004070085a7 */ /* 0x000e64000800007f */
[----:B-1----:R-:W-:Y:S05]  /*93a0*/  @!P0 BRA `(.L_x_153) ;  /* 0xfffffffc00f08947 */ /* 0x002fea000383ffff */
[----:B------:R-:W-:Y:S05]  /*93b0*/  BRA `(.L_x_218) ;  /* 0xffffffe400547947 */ /* 0x000fea000383ffff */
.L_x_154:
[----:B0-----:R0:W1:Y:S02]  /*93c0*/  SYNCS.PHASECHK.TRANS64.TRYWAIT P0, [R6+URZ], R5 ;  /* 0x00000005060075a7 */ /* 0x001064000800017f */
[----:B-1----:R-:W-:Y:S05]  /*93d0*/  @!P0 NANOSLEEP.SYNCS 0x989680 ;  /* 0x009896800000895d */ /* 0x002fea0003900000 */
[----:B------:R-:W1:Y:S02]  /*93e0*/  @!P0 SYNCS.PHASECHK.TRANS64 P0, [R6+URZ], R5 ;  /* 0x00000005060085a7 */ /* 0x000e64000800007f */
[----:B-1----:R-:W-:Y:S05]  /*93f0*/  @!P0 BRA `(.L_x_154) ;  /* 0xfffffffc00f08947 */ /* 0x002fea000383ffff */
[----:B------:R-:W-:Y:S05]  /*9400*/  BRA `(.L_x_219) ;  /* 0xffffffe400647947 */ /* 0x000fea000383ffff */
.L_x_155:
[----:B0-----:R0:W1:Y:S02]  /*9410*/  SYNCS.PHASECHK.TRANS64.TRYWAIT P0, [R7+URZ], R4 ;  /* 0x00000004070075a7 */ /* 0x001064000800017f */
[----:B-1----:R-:W-:Y:S05]  /*9420*/  @!P0 NANOSLEEP.SYNCS 0x989680 ;  /* 0x009896800000895d */ /* 0x002fea0003900000 */
[----:B------:R-:W1:Y:S02]  /*9430*/  @!P0 SYNCS.PHASECHK.TRANS64 P0, [R7+URZ], R4 ;  /* 0x00000004070085a7 */ /* 0x000e64000800007f */
[----:B-1----:R-:W-:Y:S05]  /*9440*/  @!P0 BRA `(.L_x_155) ;  /* 0xfffffffc00f08947 */ /* 0x002fea000383ffff */
[----:B------:R-:W-:Y:S05]  /*9450*/  BRA `(.L_x_220) ;  /* 0xffffffe400747947 */ /* 0x000fea000383ffff */
.L_x_156:
[----:B0-----:R0:W1:Y:S02]  /*9460*/  SYNCS.PHASECHK.TRANS64.TRYWAIT P0, [R6+URZ], R5 ;  /* 0x00000005060075a7 */ /* 0x001064000800017f */
[----:B-1----:R-:W-:Y:S05]  /*9470*/  @!P0 NANOSLEEP.SYNCS 0x989680 ;  /* 0x009896800000895d */ /* 0x002fea0003900000 */
[----:B------:R-:W1:Y:S02]  /*9480*/  @!P0 SYNCS.PHASECHK.TRANS64 P0, [R6+URZ], R5 ;  /* 0x00000005060085a7 */ /* 0x000e64000800007f */
[----:B-1----:R-:W-:Y:S05]  /*9490*/  @!P0 BRA `(.L_x_156) ;  /* 0xfffffffc00f08947 */ /* 0x002fea000383ffff */
[----:B------:R-:W-:Y:S05]  /*94a0*/  BRA `(.L_x_221) ;  /* 0xffffffe400847947 */ /* 0x000fea000383ffff */
.L_x_157:
[----:B0-----:R0:W1:Y:S02]  /*94b0*/  SYNCS.PHASECHK.TRANS64.TRYWAIT P0, [R7+URZ], R4 ;  /* 0x00000004070075a7 */ /* 0x001064000800017f */
[----:B-1----:R-:W-:Y:S05]  /*94c0*/  @!P0 NANOSLEEP.SYNCS 0x989680 ;  /* 0x009896800000895d */ /* 0x002fea0003900000 */
[----:B------:R-:W1:Y:S02]  /*94d0*/  @!P0 SYNCS.PHASECHK.TRANS64 P0, [R7+URZ], R4 ;  /* 0x00000004070085a7 */ /* 0x000e64000800007f */
[----:B-1----:R-:W-:Y:S05]  /*94e0*/  @!P0 BRA `(.L_x_157) ;  /* 0xfffffffc00f08947 */ /* 0x002fea000383ffff */
[----:B------:R-:W-:Y:S05]  /*94f0*/  BRA `(.L_x_222) ;  /* 0xffffffe400947947 */ /* 0x000fea000383ffff */
.L_x_158:
[----:B0-----:R0:W1:Y:S02]  /*9500*/  SYNCS.PHASECHK.TRANS64.TRYWAIT P0, [R6+URZ], R5 ;  /* 0x00000005060075a7 */ /* 0x001064000800017f */
[----:B-1----:R-:W-:Y:S05]  /*9510*/  @!P0 NANOSLEEP.SYNCS 0x989680 ;  /* 0x009896800000895d */ /* 0x002fea0003900000 */
[----:B------:R-:W1:Y:S02]  /*9520*/  @!P0 SYNCS.PHASECHK.TRANS64 P0, [R6+URZ], R5 ;  /* 0x00000005060085a7 */ /* 0x000e64000800007f */
[----:B-1----:R-:W-:Y:S05]  /*9530*/  @!P0 BRA `(.L_x_158) ;  /* 0xfffffffc00f08947 */ /* 0x002fea000383ffff */
[----:B------:R-:W-:Y:S05]  /*9540*/  BRA `(.L_x_223) ;  /* 0xffffffe400a47947 */ /* 0x000fea000383ffff */
.L_x_159:
[----:B0-----:R0:W1:Y:S02]  /*9550*/  SYNCS.PHASECHK.TRANS64.TRYWAIT P0, [R7+URZ], R4 ;  /* 0x00000004070075a7 */ /* 0x001064000800017f */
[----:B-1----:R-:W-:Y:S05]  /*9560*/  @!P0 NANOSLEEP.SYNCS 0x989680 ;  /* 0x009896800000895d */ /* 0x002fea0003900000 */
[----:B------:R-:W1:Y:S02]  /*9570*/  @!P0 SYNCS.PHASECHK.TRANS64 P0, [R7+URZ], R4 ;  /* 0x00000004070085a7 */ /* 0x000e64000800007f */
[----:B-1----:R-:W-:Y:S05]  /*9580*/  @!P0 BRA `(.L_x_159) ;  /* 0xfffffffc00f08947 */ /* 0x002fea000383ffff */
[----:B------:R-:W-:Y:S05]  /*9590*/  BRA `(.L_x_224) ;  /* 0xffffffe400b47947 */ /* 0x000fea000383ffff */
.L_x_160:
[----:B0-----:R0:W1:Y:S02]  /*95a0*/  SYNCS.PHASECHK.TRANS64.TRYWAIT P0, [R6+URZ], R5 ;  /* 0x00000005060075a7 */ /* 0x001064000800017f */
[----:B-1----:R-:W-:Y:S05]  /*95b0*/  @!P0 NANOSLEEP.SYNCS 0x989680 ;  /* 0x009896800000895d */ /* 0x002fea0003900000 */
[----:B------:R-:W1:Y:S02]  /*95c0*/  @!P0 SYNCS.PHASECHK.TRANS64 P0, [R6+URZ], R5 ;  /* 0x00000005060085a7 */ /* 0x000e64000800007f */
[----:B-1----:R-:W-:Y:S05]  /*95d0*/  @!P0 BRA `(.L_x_160) ;  /* 0xfffffffc00f08947 */ /* 0x002fea000383ffff */
[----:B------:R-:W-:Y:S05]  /*95e0*/  BRA `(.L_x_225) ;  /* 0xffffffe400c47947 */ /* 0x000fea000383ffff */
.L_x_161:
[----:B0-----:R0:W1:Y:S02]  /*95f0*/  SYNCS.PHASECHK.TRANS64.TRYWAIT P0, [R7+URZ], R4 ;  /* 0x00000004070075a7 */ /* 0x001064000800017f */
[----:B-1----:R-:W-:Y:S05]  /*9600*/  @!P0 NANOSLEEP.SYNCS 0x989680 ;  /* 0x009896800000895d */ /* 0x002fea0003900000 */
[----:B------:R-:W1:Y:S02]  /*9610*/  @!P0 SYNCS.PHASECHK.TRANS64 P0, [R7+URZ], R4 ;  /* 0x00000004070085a7 */ /* 0x000e64000800007f */
[----:B-1----:R-:W-:Y:S05]  /*9620*/  @!P0 BRA `(.L_x_161) ;  /* 0xfffffffc00f08947 */ /* 0x002fea000383ffff */
[----:B------:R-:W-:Y:S05]  /*9630*/  BRA `(.L_x_226) ;  /* 0xffffffe400d47947 */ /* 0x000fea000383ffff */
.L_x_162:
[----:B0-----:R0:W1:Y:S02]  /*9640*/  SYNCS.PHASECHK.TRANS64.TRYWAIT P0, [R6+URZ], R5 ;  /* 0x00000005060075a7 */ /* 0x001064000800017f */
[----:B-1----:R-:W-:Y:S05]  /*9650*/  @!P0 NANOSLEEP.SYNCS 0x989680 ;  /* 0x009896800000895d */ /* 0x002fea0003900000 */
[----:B------:R-:W1:Y:S02]  /*9660*/  @!P0 SYNCS.PHASECHK.TRANS64 P0, [R6+URZ], R5 ;  /* 0x00000005060085a7 */ /* 0x000e64000800007f */
[----:B-1----:R-:W-:Y:S05]  /*9670*/  @!P0 BRA `(.L_x_162) ;  /* 0xfffffffc00f08947 */ /* 0x002fea000383ffff */
[----:B------:R-:W-:Y:S05]  /*9680*/  BRA `(.L_x_227) ;  /* 0xffffffe400e47947 */ /* 0x000fea000383ffff */
.L_x_163:
[----:B0-----:R0:W1:Y:S02]  /*9690*/  SYNCS.PHASECHK.TRANS64.TRYWAIT P0, [R7+URZ], R4 ;  /* 0x00000004070075a7 */ /* 0x001064000800017f */
[----:B-1----:R-:W-:Y:S05]  /*96a0*/  @!P0 NANOSLEEP.SYNCS 0x989680 ;  /* 0x009896800000895d */ /* 0x002fea0003900000 */
[----:B------:R-:W1:Y:S02]  /*96b0*/  @!P0 SYNCS.PHASECHK.TRANS64 P0, [R7+URZ], R4 ;  /* 0x00000004070085a7 */ /* 0x000e64000800007f */
[----:B-1----:R-:W-:Y:S05]  /*96c0*/  @!P0 BRA `(.L_x_163) ;  /* 0xfffffffc00f08947 */ /* 0x002fea000383ffff */
[----:B------:R-:W-:Y:S05]  /*96d0*/  BRA `(.L_x_228) ;  /* 0xffffffe400f47947 */ /* 0x000fea000383ffff */
.L_x_164:
[----:B0-----:R0:W1:Y:S02]  /*96e0*/  SYNCS.PHASECHK.TRANS64.TRYWAIT P0, [R6+URZ], R5 ;  /* 0x00000005060075a7 */ /* 0x001064000800017f */
[----:B-1----:R-:W-:Y:S05]  /*96f0*/  @!P0 NANOSLEEP.SYNCS 0x989680 ;  /* 0x009896800000895d */ /* 0x002fea0003900000 */
[----:B------:R-:W1:Y:S02]  /*9700*/  @!P0 SYNCS.PHASECHK.TRANS64 P0, [R6+URZ], R5 ;  /* 0x00000005060085a7 */ /* 0x000e64000800007f */
[----:B-1----:R-:W-:Y:S05]  /*9710*/  @!P0 BRA `(.L_x_164) ;  /* 0xfffffffc00f08947 */ /* 0x002fea000383ffff */
[----:B------:R-:W-:Y:S05]  /*9720*/  BRA `(.L_x_229) ;  /* 0xffffffe800047947 */ /* 0x000fea000383ffff */
.L_x_165:
[----:B0-----:R0:W1:Y:S02]  /*9730*/  SYNCS.PHASECHK.TRANS64.TRYWAIT P0, [R7+URZ], R4 ;  /* 0x00000004070075a7 */ /* 0x001064000800017f */
[----:B-1----:R-:W-:Y:S05]  /*9740*/  @!P0 NANOSLEEP.SYNCS 0x989680 ;  /* 0x009896800000895d */ /* 0x002fea0003900000 */
[----:B------:R-:W1:Y:S02]  /*9750*/  @!P0 SYNCS.PHASECHK.TRANS64 P0, [R7+URZ], R4 ;  /* 0x00000004070085a7 */ /* 0x000e64000800007f */
[----:B-1----:R-:W-:Y:S05]  /*9760*/  @!P0 BRA `(.L_x_165) ;  /* 0xfffffffc00f08947 */ /* 0x002fea000383ffff */
[----:B------:R-:W-:Y:S05]  /*9770*/  BRA `(.L_x_230) ;  /* 0xffffffe800147947 */ /* 0x000fea000383ffff */
.L_x_166:
[----:B0-----:R0:W1:Y:S02]  /*9780*/  SYNCS.PHASECHK.TRANS64.TRYWAIT P0, [R6+URZ], R5 ;  /* 0x00000005060075a7 */ /* 0x001064000800017f */
[----:B-1----:R-:W-:Y:S05]  /*9790*/  @!P0 NANOSLEEP.SYNCS 0x989680 ;  /* 0x009896800000895d */ /* 0x002fea0003900000 */
[----:B------:R-:W1:Y:S02]  /*97a0*/  @!P0 SYNCS.PHASECHK.TRANS64 P0, [R6+URZ], R5 ;  /* 0x00000005060085a7 */ /* 0x000e64000800007f */
[----:B-1----:R-:W-:Y:S05]  /*97b0*/  @!P0 BRA `(.L_x_166) ;  /* 0xfffffffc00f08947 */ /* 0x002fea000383ffff */
[----:B------:R-:W-:Y:S05]  /*97c0*/  BRA `(.L_x_231) ;  /* 0xffffffe800247947 */ /* 0x000fea000383ffff */
.L_x_167:
[----:B0-----:R0:W1:Y:S02]  /*97d0*/  SYNCS.PHASECHK.TRANS64.TRYWAIT P0, [R7+URZ], R4 ;  /* 0x00000004070075a7 */ /* 0x001064000800017f */
[----:B-1----:R-:W-:Y:S05]  /*97e0*/  @!P0 NANOSLEEP.SYNCS 0x989680 ;  /* 0x009896800000895d */ /* 0x002fea0003900000 */
[----:B------:R-:W1:Y:S02]  /*97f0*/  @!P0 SYNCS.PHASECHK.TRANS64 P0, [R7+URZ], R4 ;  /* 0x00000004070085a7 */ /* 0x000e64000800007f */
[----:B-1----:R-:W-:Y:S05]  /*9800*/  @!P0 BRA `(.L_x_167) ;  /* 0xfffffffc00f08947 */ /* 0x002fea000383ffff */
[----:B------:R-:W-:Y:S05]  /*9810*/  BRA `(.L_x_232) ;  /* 0xffffffe800347947 */ /* 0x000fea000383ffff */
.L_x_168:
[----:B0-----:R0:W1:Y:S02]  /*9820*/  SYNCS.PHASECHK.TRANS64.TRYWAIT P0, [R6+URZ], R5 ;  /* 0x00000005060075a7 */ /* 0x001064000800017f */
[----:B-1----:R-:W-:Y:S05]  /*9830*/  @!P0 NANOSLEEP.SYNCS 0x989680 ;  /* 0x009896800000895d */ /* 0x002fea0003900000 */
[----:B------:R-:W1:Y:S02]  /*9840*/  @!P0 SYNCS.PHASECHK.TRANS64 P0, [R6+URZ], R5 ;  /* 0x00000005060085a7 */ /* 0x000e64000800007f */
[----:B-1----:R-:W-:Y:S05]  /*9850*/  @!P0 BRA `(.L_x_168) ;  /* 0xfffffffc00f08947 */ /* 0x002fea000383ffff */
[----:B------:R-:W-:Y:S05]  /*9860*/  BRA `(.L_x_233) ;  /* 0xffffffe800447947 */ /* 0x000fea000383ffff */
.L_x_169:
[----:B0-----:R0:W1:Y:S02]  /*9870*/  SYNCS.PHASECHK.TRANS64.TRYWAIT P0, [R7+URZ], R4 ;  /* 0x00000004070075a7 */ /* 0x001064000800017f */
[----:B-1----:R-:W-:Y:S05]  /*9880*/  @!P0 NANOSLEEP.SYNCS 0x989680 ;  /* 0x009896800000895d */ /* 0x002fea0003900000 */
[----:B------:R-:W1:Y:S02]  /*9890*/  @!P0 SYNCS.PHASECHK.TRANS64 P0, [R7+URZ], R4 ;  /* 0x00000004070085a7 */ /* 0x000e64000800007f */
[----:B-1----:R-:W-:Y:S05]  /*98a0*/  @!P0 BRA `(.L_x_169) ;  /* 0xfffffffc00f08947 */ /* 0x002fea000383ffff */
[----:B------:R-:W-:Y:S05]  /*98b0*/  BRA `(.L_x_234) ;  /* 0xffffffe800547947 */ /* 0x000fea000383ffff */
.L_x_170:
[----:B0-----:R0:W1:Y:S02]  /*98c0*/  SYNCS.PHASECHK.TRANS64.TRYWAIT P0, [R6+URZ], R5 ;  /* 0x00000005060075a7 */ /* 0x001064000800017f */
[----:B-1----:R-:W-:Y:S05]  /*98d0*/  @!P0 NANOSLEEP.SYNCS 0x989680 ;  /* 0x009896800000895d */ /* 0x002fea0003900000 */
[----:B------:R-:W1:Y:S02]  /*98e0*/  @!P0 SYNCS.PHASECHK.TRANS64 P0, [R6+URZ], R5 ;  /* 0x00000005060085a7 */ /* 0x000e64000800007f */
[----:B-1----:R-:W-:Y:S05]  /*98f0*/  @!P0 BRA `(.L_x_170) ;  /* 0xfffffffc00f08947 */ /* 0x002fea000383ffff */
[----:B------:R-:W-:Y:S05]  /*9900*/  BRA `(.L_x_235) ;  /* 0xffffffe800647947 */ /* 0x000fea000383ffff */
.L_x_171:
[----:B0-----:R0:W1:Y:S02]  /*9910*/  SYNCS.PHASECHK.TRANS64.TRYWAIT P0, [R7+URZ], R4 ;  /* 0x00000004070075a7 */ /* 0x001064000800017f */
[----:B-1----:R-:W-:Y:S05]  /*9920*/  @!P0 NANOSLEEP.SYNCS 0x989680 ;  /* 0x009896800000895d */ /* 0x002fea0003900000 */
[----:B------:R-:W1:Y:S02]  /*9930*/  @!P0 SYNCS.PHASECHK.TRANS64 P0, [R7+URZ], R4 ;  /* 0x00000004070085a7 */ /* 0x000e64000800007f */
[----:B-1----:R-:W-:Y:S05]  /*9940*/  @!P0 BRA `(.L_x_171) ;  /* 0xfffffffc00f08947 */ /* 0x002fea000383ffff */
[----:B------:R-:W-:Y:S05]  /*9950*/  BRA `(.L_x_236) ;  /* 0xffffffe800747947 */ /* 0x000fea000383ffff */
.L_x_172:
[----:B0-----:R0:W1:Y:S02]  /*9960*/  SYNCS.PHASECHK.TRANS64.TRYWAIT P0, [R6+URZ], R5 ;  /* 0x00000005060075a7 */ /* 0x001064000800017f */
[----:B-1----:R-:W-:Y:S05]  /*9970*/  @!P0 NANOSLEEP.SYNCS 0x989680 ;  /* 0x009896800000895d */ /* 0x002fea0003900000 */
[----:B------:R-:W1:Y:S02]  /*9980*/  @!P0 SYNCS.PHASECHK.TRANS64 P0, [R6+URZ], R5 ;  /* 0x00000005060085a7 */ /* 0x000e64000800007f */
[----:B-1----:R-:W-:Y:S05]  /*9990*/  @!P0 BRA `(.L_x_172) ;  /* 0xfffffffc00f08947 */ /* 0x002fea000383ffff */
[----:B------:R-:W-:Y:S05]  /*99a0*/  BRA `(.L_x_237) ;  /* 0xffffffe800847947 */ /* 0x000fea000383ffff */
.L_x_173:
[----:B0-----:R0:W1:Y:S02]  /*99b0*/  SYNCS.PHASECHK.TRANS64.TRYWAIT P0, [R7+URZ], R4 ;  /* 0x00000004070075a7 */ /* 0x001064000800017f */
[----:B-1----:R-:W-:Y:S05]  /*99c0*/  @!P0 NANOSLEEP.SYNCS 0x989680 ;  /* 0x009896800000895d */ /* 0x002fea0003900000 */
[----:B------:R-:W1:Y:S02]  /*99d0*/  @!P0 SYNCS.PHASECHK.TRANS64 P0, [R7+URZ], R4 ;  /* 0x00000004070085a7 */ /* 0x000e64000800007f */
[----:B-1----:R-:W-:Y:S05]  /*99e0*/  @!P0 BRA `(.L_x_173) ;  /* 0xfffffffc00f08947 */ /* 0x002fea000383ffff */
[----:B------:R-:W-:Y:S05]  /*99f0*/  BRA `(.L_x_238) ;  /* 0xffffffe800947947 */ /* 0x000fea000383ffff */
.L_x_174:
[----:B0-----:R0:W1:Y:S02]  /*9a00*/  SYNCS.PHASECHK.TRANS64.TRYWAIT P0, [R6+URZ], R5 ;  /* 0x00000005060075a7 */ /* 0x001064000800017f */
[----:B-1----:R-:W-:Y:S05]  /*9a10*/  @!P0 NANOSLEEP.SYNCS 0x989680 ;  /* 0x009896800000895d */ /* 0x002fea0003900000 */
[----:B------:R-:W1:Y:S02]  /*9a20*/  @!P0 SYNCS.PHASECHK.TRANS64 P0, [R6+URZ], R5 ;  /* 0x00000005060085a7 */ /* 0x000e64000800007f */
[----:B-1----:R-:W-:Y:S05]  /*9a30*/  @!P0 BRA `(.L_x_174) ;  /* 0xfffffffc00f08947 */ /* 0x002fea000383ffff */
[----:B------:R-:W-:Y:S05]  /*9a40*/  BRA `(.L_x_239) ;  /* 0xffffffe800a47947 */ /* 0x000fea000383ffff */
.L_x_175:
[----:B0-----:R0:W1:Y:S02]  /*9a50*/  SYNCS.PHASECHK.TRANS64.TRYWAIT P0, [R7+URZ], R4 ;  /* 0x00000004070075a7 */ /* 0x001064000800017f */
[----:B-1----:R-:W-:Y:S05]  /*9a60*/  @!P0 NANOSLEEP.SYNCS 0x989680 ;  /* 0x009896800000895d */ /* 0x002fea0003900000 */
[----:B------:R-:W1:Y:S02]  /*9a70*/  @!P0 SYNCS.PHASECHK.TRANS64 P0, [R7+URZ], R4 ;  /* 0x00000004070085a7 */ /* 0x000e64000800007f */
[----:B-1----:R-:W-:Y:S05]  /*9a80*/  @!P0 BRA `(.L_x_175) ;  /* 0xfffffffc00f08947 */ /* 0x002fea000383ffff */
[----:B------:R-:W-:Y:S05]  /*9a90*/  BRA `(.L_x_240) ;  /* 0xffffffe800b47947 */ /* 0x000fea000383ffff */
.L_x_176:
[----:B0-----:R0:W1:Y:S02]  /*9aa0*/  SYNCS.PHASECHK.TRANS64.TRYWAIT P0, [R6+URZ], R5 ;  /* 0x00000005060075a7 */ /* 0x001064000800017f */
[----:B-1----:R-:W-:Y:S05]  /*9ab0*/  @!P0 NANOSLEEP.SYNCS 0x989680 ;  /* 0x009896800000895d */ /* 0x002fea0003900000 */
[----:B------:R-:W1:Y:S02]  /*9ac0*/  @!P0 SYNCS.PHASECHK.TRANS64 P0, [R6+URZ], R5 ;  /* 0x00000005060085a7 */ /* 0x000e64000800007f */
[----:B-1----:R-:W-:Y:S05]  /*9ad0*/  @!P0 BRA `(.L_x_176) ;  /* 0xfffffffc00f08947 */ /* 0x002fea000383ffff */
[----:B------:R-:W-:Y:S05]  /*9ae0*/  BRA `(.L_x_241) ;  /* 0xffffffe800c47947 */ /* 0x000fea000383ffff */
.L_x_177:
[----:B0-----:R0:W1:Y:S02]  /*9af0*/  SYNCS.PHASECHK.TRANS64.TRYWAIT P0, [R7+URZ], R4 ;  /* 0x00000004070075a7 */ /* 0x001064000800017f */
[----:B-1----:R-:W-:Y:S05]  /*9b00*/  @!P0 NANOSLEEP.SYNCS 0x989680 ;  /* 0x009896800000895d */ /* 0x002fea0003900000 */
[----:B------:R-:W1:Y:S02]  /*9b10*/  @!P0 SYNCS.PHASECHK.TRANS64 P0, [R7+URZ], R4 ;  /* 0x00000004070085a7 */ /* 0x000e64000800007f */
[----:B-1----:R-:W-:Y:S05]  /*9b20*/  @!P0 BRA `(.L_x_177) ;  /* 0xfffffffc00f08947 */ /* 0x002fea000383ffff */
[----:B------:R-:W-:Y:S05]  /*9b30*/  BRA `(.L_x_242) ;  /* 0xffffffe800d47947 */ /* 0x000fea000383ffff */
.L_x_178:
[----:B-1----:R1:W2:Y:S02]  /*9b40*/  SYNCS.PHASECHK.TRANS64.TRYWAIT P0, [R6+URZ], R5 ;  /* 0x00000005060075a7 */ /* 0x0022a4000800017f */
[----:B--2---:R-:W-:Y:S05]  /*9b50*/  @!P0 NANOSLEEP.SYNCS 0x989680 ;  /* 0x009896800000895d */ /* 0x004fea0003900000 */
[----:B------:R-:W2:Y:S02]  /*9b60*/  @!P0 SYNCS.PHASECHK.TRANS64 P0, [R6+URZ], R5 ;  /* 0x00000005060085a7 */ /* 0x000ea4000800007f */
[----:B--2---:R-:W-:Y:S05]  /*9b70*/  @!P0 BRA `(.L_x_178) ;  /* 0xfffffffc00f08947 */ /* 0x004fea000383ffff */
[----:B------:R-:W-:Y:S05]  /*9b80*/  BRA `(.L_x_243) ;  /* 0xffffffe800dc7947 */ /* 0x000fea000383ffff */
.L_x_244:
[----:B------:R-:W-:-:S00]  /*9b90*/  BRA `(.L_x_244) ;  /* 0xfffffffc00fc7947 */ /* 0x000fc0000383ffff */
[----:B------:R-:W-:-:S00]  /*9ba0*/  NOP ;  /* 0x0000000000007918 */ /* 0x000fc00000000000 */
        /* <DEDUP_REMOVED lines=13> */
.L_x_245:


//--------------------- .nv.shared._ZN7cutlass13device_kernelINS_4gemm6kernel13GemmUniversalIN4cute5tupleIJiiiiEEENS1_10collective13CollectiveMmaINS1_37MainloopSm90TmaGmmaWarpSpecializedFP8ILi56ENS5_IJNS4_1CILi1EEESB_SB_EEENS1_32KernelTmaWarpSpecializedPingpongEEENS5_IJNSA_ILi64EEESF_NSA_ILi32EEEEEENS_12float_e4m3_tENS5_IJlSB_lEEENS_12float_e5m2_tESJ_NS4_8TiledMMAINS4_8MMA_AtomIJNS4_4SM904GMMA30MMA_64x64x32_F32E4M3E5M2_SS_TNILNSO_7ScaleInE1ELSQ_1EEEEEENS4_6LayoutISC_NS5_IJNSA_ILi0EEESU_SU_EEEEENS5_IJNS4_10UnderscoreESX_SX_EEEEENS4_13SM90_TMA_LOADENS4_14ComposedLayoutINS4_7SwizzleILi1ELi4ELi3EEENS4_18smem_ptr_flag_bitsILi8EEENST_INS5_IJNSA_ILi8EEESG_EEENS5_IJSG_SB_EEEEEEEvNS4_8identityES10_S1A_vS1B_EENS_8epilogue10collective6detail29Sm90TmaWarpSpecializedAdapterINS1E_15DefaultEpilogueISI_SJ_SJ_NS1D_6thread17LinearCombinationISI_Li1EffLNS1I_9ScaleType4KindE0ELNS_15FloatRoundStyleE2ESI_EENS1_15EpilogueDefaultEEEEEvvEEEEvNT_6ParamsE --------------------------
	.section	.nv.shared._ZN7cutlass13device_kernelINS_4gemm6kernel13GemmUniversalIN4cute5tupleIJiiiiEEENS1_10collective13CollectiveMmaINS1_37MainloopSm90TmaGmmaWarpSpecializedFP8ILi56ENS5_IJNS4_1CILi1EEESB_SB_EEENS1_32KernelTmaWarpSpecializedPingpongEEENS5_IJNSA_ILi64EEESF_NSA_ILi32EEEEEENS_12float_e4m3_tENS5_IJlSB_lEEENS_12float_e5m2_tESJ_NS4_8TiledMMAINS4_8MMA_AtomIJNS4_4SM904GMMA30MMA_64x64x32_F32E4M3E5M2_SS_TNILNSO_7ScaleInE1ELSQ_1EEEEEENS4_6LayoutISC_NS5_IJNSA_ILi0EEESU_SU_EEEEENS5_IJNS4_10UnderscoreESX_SX_EEEEENS4_13SM90_TMA_LOADENS4_14ComposedLayoutINS4_7SwizzleILi1ELi4ELi3EEENS4_18smem_ptr_flag_bitsILi8EEENST_INS5_IJNSA_ILi8EEESG_EEENS5_IJSG_SB_EEEEEEEvNS4_8identityES10_S1A_vS1B_EENS_8epilogue10collective6detail29Sm90TmaWarpSpecializedAdapterINS1E_15DefaultEpilogueISI_SJ_SJ_NS1D_6thread17LinearCombinationISI_Li1EffLNS1I_9ScaleType4KindE0ELNS_15FloatRoundStyleE2ESI_EENS1_15EpilogueDefaultEEEEEvvEEEEvNT_6ParamsE,"aw",@nobits
	.sectionflags	@""
	.align	16
	.zero		1024


//--------------------- .nv.shared.reserved.0     --------------------------
	.section	.nv.shared.reserved.0,"aw",@nobits
	.weak		__nv_reservedSMEM_offset_0_alias
	.size		__nv_reservedSMEM_offset_0_alias, 0, 0
	.other		__nv_reservedSMEM_offset_0_alias,@"STO_CUDA_RESERVED_SHARED STV_DEFAULT"
__nv_reservedSMEM_offset_0_alias:
	.zero		0


//--------------------- .nv.global                --------------------------
	.section	.nv.global,"aw",@nobits
.nv.global:
	.type		_ZN40_INTERNAL_8134294c_4_k_cu_b7fcf7fa_433224cute1_E,@object
	.size		_ZN40_INTERNAL_8134294c_4_k_cu_b7fcf7fa_433224cute1_E,(_ZN40_INTERNAL_8134294c_4_k_cu_b7fcf7fa_433224cuda3std3__45__cpo6cbeginE - _ZN40_INTERNAL_8134294c_4_k_cu_b7fcf7fa_433224cute1_E)
_ZN40_INTERNAL_8134294c_4_k_cu_b7fcf7fa_433224cute1_E:
	.zero		1
	.type		_ZN40_INTERNAL_8134294c_4_k_cu_b7fcf7fa_433224cuda3std3__45__cpo6cbeginE,@object
	.size		_ZN40_INTERNAL_8134294c_4_k_cu_b7fcf7fa_433224cuda3std3__45__cpo6cbeginE,(_ZN40_INTERNAL_8134294c_4_k_cu_b7fcf7fa_433224cuda3std3__48in_placeE - _ZN40_INTERNAL_8134294c_4_k_cu_b7fcf7fa_433224cuda3std3__45__cpo6cbeginE)
_ZN40_INTERNAL_8134294c_4_k_cu_b7fcf7fa_433224cuda3std3__45__cpo6cbeginE:
	.zero		1
	.type		_ZN40_INTERNAL_8134294c_4_k_cu_b7fcf7fa_433224cuda3std3__48in_placeE,@object
	.size		_ZN40_INTERNAL_8134294c_4_k_cu_b7fcf7fa_433224cuda3std3__48in_placeE,(_ZN40_INTERNAL_8134294c_4_k_cu_b7fcf7fa_433224cuda3std6ranges3__45__cpo9iter_moveE - _ZN40_INTERNAL_8134294c_4_k_cu_b7fcf7fa_433224cuda3std3__48in_placeE)
_ZN40_INTERNAL_8134294c_4_k_cu_b7fcf7fa_433224cuda3std3__48in_placeE:
	.zero		1
	.type		_ZN40_INTERNAL_8134294c_4_k_cu_b7fcf7fa_433224cuda3std6ranges3__45__cpo9iter_moveE,@object
	.size		_ZN40_INTERNAL_8134294c_4_k_cu_b7fcf7fa_433224cuda3std6ranges3__45__cpo9iter_moveE,(_ZN40_INTERNAL_8134294c_4_k_cu_b7fcf7fa_433224cuda3std3__45__cpo5beginE - _ZN40_INTERNAL_8134294c_4_k_cu_b7fcf7fa_433224cuda3std6ranges3__45__cpo9iter_moveE)
_ZN40_INTERNAL_8134294c_4_k_cu_b7fcf7fa_433224cuda3std6ranges3__45__cpo9iter_moveE:
	.zero		1
	.type		_ZN40_INTERNAL_8134294c_4_k_cu_b7fcf7fa_433224cuda3std3__45__cpo5beginE,@object
	.size		_ZN40_INTERNAL_8134294c_4_k_cu_b7fcf7fa_433224cuda3std3__45__cpo5beginE,(_ZN40_INTERNAL_8134294c_4_k_cu_b7fcf7fa_433224cuda3std3__442_GLOBAL__N__8134294c_4_k_cu_b7fcf7fa_433226ignoreE - _ZN40_INTERNAL_8134294c_4_k_cu_b7fcf7fa_433224cuda3std3__45__cpo5beginE)
_ZN40_INTERNAL_8134294c_4_k_cu_b7fcf7fa_433224cuda3std3__45__cpo5beginE:
	.zero		1
	.type		_ZN40_INTERNAL_8134294c_4_k_cu_b7fcf7fa_433224cuda3std3__442_GLOBAL__N__8134294c_4_k_cu_b7fcf7fa_433226ignoreE,@object
	.size		_ZN40_INTERNAL_8134294c_4_k_cu_b7fcf7fa_433224cuda3std3__442_GLOBAL__N__8134294c_4_k_cu_b7fcf7fa_433226ignoreE,(_ZN40_INTERNAL_8134294c_4_k_cu_b7fcf7fa_433224cute7productE - _ZN40_INTERNAL_8134294c_4_k_cu_b7fcf7fa_433224cuda3std3__442_GLOBAL__N__8134294c_4_k_cu_b7fcf7fa_433226ignoreE)
_ZN40_INTERNAL_8134294c_4_k_cu_b7fcf7fa_433224cuda3std3__442_GLOBAL__N__8134294c_4_k_cu_b7fcf7fa_433226ignoreE:
	.zero		1
	.type		_ZN40_INTERNAL_8134294c_4_k_cu_b7fcf7fa_433224cute7productE,@object
	.size		_ZN40_INTERNAL_8134294c_4_k_cu_b7fcf7fa_433224cute7productE,(_ZN40_INTERNAL_8134294c_4_k_cu_b7fcf7fa_433224cuda3std3__45__cpo3endE - _ZN40_INTERNAL_8134294c_4_k_cu_b7fcf7fa_433224cute7productE)
_ZN40_INTERNAL_8134294c_4_k_cu_b7fcf7fa_433224cute7productE:
	.zero		1
	.type		_ZN40_INTERNAL_8134294c_4_k_cu_b7fcf7fa_433224cuda3std3__45__cpo3endE,@object
	.size		_ZN40_INTERNAL_8134294c_4_k_cu_b7fcf7fa_433224cuda3std3__45__cpo3endE,(_ZN40_INTERNAL_8134294c_4_k_cu_b7fcf7fa_433224cuda3std3__419piecewise_constructE - _ZN40_INTERNAL_8134294c_4_k_cu_b7fcf7fa_433224cuda3std3__45__cpo3endE)
_ZN40_INTERNAL_8134294c_4_k_cu_b7fcf7fa_433224cuda3std3__45__cpo3endE:
	.zero		1
	.type		_ZN40_INTERNAL_8134294c_4_k_cu_b7fcf7fa_433224cuda3std3__419piecewise_constructE,@object
	.size		_ZN40_INTERNAL_8134294c_4_k_cu_b7fcf7fa_433224cuda3std3__419piecewise_constructE,(_ZN40_INTERNAL_8134294c_4_k_cu_b7fcf7fa_433224cuda3std3__45__cpo4cendE - _ZN40_INTERNAL_8134294c_4_k_cu_b7fcf7fa_433224cuda3std3__419piecewise_constructE)
_ZN40_INTERNAL_8134294c_4_k_cu_b7fcf7fa_433224cuda3std3__419piecewise_constructE:
	.zero		1
	.type		_ZN40_INTERNAL_8134294c_4_k_cu_b7fcf7fa_433224cuda3std3__45__cpo4cendE,@object
	.size		_ZN40_INTERNAL_8134294c_4_k_cu_b7fcf7fa_433224cuda3std3__45__cpo4cendE,(_ZN40_INTERNAL_8134294c_4_k_cu_b7fcf7fa_433224cuda3std6ranges3__45__cpo4swapE - _ZN40_INTERNAL_8134294c_4_k_cu_b7fcf7fa_433224cuda3std3__45__cpo4cendE)
_ZN40_INTERNAL_8134294c_4_k_cu_b7fcf7fa_433224cuda3std3__45__cpo4cendE:
	.zero		1
	.type		_ZN40_INTERNAL_8134294c_4_k_cu_b7fcf7fa_433224cuda3std6ranges3__45__cpo4swapE,@object
	.size		_ZN40_INTERNAL_8134294c_4_k_cu_b7fcf7fa_433224cuda3std6ranges3__45__cpo4swapE,(.L_7 - _ZN40_INTERNAL_8134294c_4_k_cu_b7fcf7fa_433224cuda3std6ranges3__45__cpo4swapE)
_ZN40_INTERNAL_8134294c_4_k_cu_b7fcf7fa_433224cuda3std6ranges3__45__cpo4swapE:
	.zero		1
.L_7:


//--------------------- .nv.constant0._ZN7cutlass13device_kernelINS_4gemm6kernel13GemmUniversalIN4cute5tupleIJiiiiEEENS1_10collective13CollectiveMmaINS1_37MainloopSm90TmaGmmaWarpSpecializedFP8ILi56ENS5_IJNS4_1CILi1EEESB_SB_EEENS1_32KernelTmaWarpSpecializedPingpongEEENS5_IJNSA_ILi64EEESF_NSA_ILi32EEEEEENS_12float_e4m3_tENS5_IJlSB_lEEENS_12float_e5m2_tESJ_NS4_8TiledMMAINS4_8MMA_AtomIJNS4_4SM904GMMA30MMA_64x64x32_F32E4M3E5M2_SS_TNILNSO_7ScaleInE1ELSQ_1EEEEEENS4_6LayoutISC_NS5_IJNSA_ILi0EEESU_SU_EEEEENS5_IJNS4_10UnderscoreESX_SX_EEEEENS4_13SM90_TMA_LOADENS4_14ComposedLayoutINS4_7SwizzleILi1ELi4ELi3EEENS4_18smem_ptr_flag_bitsILi8EEENST_INS5_IJNSA_ILi8EEESG_EEENS5_IJSG_SB_EEEEEEEvNS4_8identityES10_S1A_vS1B_EENS_8epilogue10collective6detail29Sm90TmaWarpSpecializedAdapterINS1E_15DefaultEpilogueISI_SJ_SJ_NS1D_6thread17LinearCombinationISI_Li1EffLNS1I_9ScaleType4KindE0ELNS_15FloatRoundStyleE2ESI_EENS1_15EpilogueDefaultEEEEEvvEEEEvNT_6ParamsE --------------------------
	.section	.nv.constant0._ZN7cutlass13device_kernelINS_4gemm6kernel13GemmUniversalIN4cute5tupleIJiiiiEEENS1_10collective13CollectiveMmaINS1_37MainloopSm90TmaGmmaWarpSpecializedFP8ILi56ENS5_IJNS4_1CILi1EEESB_SB_EEENS1_32KernelTmaWarpSpecializedPingpongEEENS5_IJNSA_ILi64EEESF_NSA_ILi32EEEEEENS_12float_e4m3_tENS5_IJlSB_lEEENS_12float_e5m2_tESJ_NS4_8TiledMMAINS4_8MMA_AtomIJNS4_4SM904GMMA30MMA_64x64x32_F32E4M3E5M2_SS_TNILNSO_7ScaleInE1ELSQ_1EEEEEENS4_6LayoutISC_NS5_IJNSA_ILi0EEESU_SU_EEEEENS5_IJNS4_10UnderscoreESX_SX_EEEEENS4_13SM90_TMA_LOADENS4_14ComposedLayoutINS4_7SwizzleILi1ELi4ELi3EEENS4_18smem_ptr_flag_bitsILi8EEENST_INS5_IJNSA_ILi8EEESG_EEENS5_IJSG_SB_EEEEEEEvNS4_8identityES10_S1A_vS1B_EENS_8epilogue10collective6detail29Sm90TmaWarpSpecializedAdapterINS1E_15DefaultEpilogueISI_SJ_SJ_NS1D_6thread17LinearCombinationISI_Li1EffLNS1I_9ScaleType4KindE0ELNS_15FloatRoundStyleE2ESI_EENS1_15EpilogueDefaultEEEEEvvEEEEvNT_6ParamsE,"a",@progbits
	.sectionflags	@""
	.align	4
.nv.constant0._ZN7cutlass13device_kernelINS_4gemm6kernel13GemmUniversalIN4cute5tupleIJiiiiEEENS1_10collective13CollectiveMmaINS1_37MainloopSm90TmaGmmaWarpSpecializedFP8ILi56ENS5_IJNS4_1CILi1EEESB_SB_EEENS1_32KernelTmaWarpSpecializedPingpongEEENS5_IJNSA_ILi64EEESF_NSA_ILi32EEEEEENS_12float_e4m3_tENS5_IJlSB_lEEENS_12float_e5m2_tESJ_NS4_8TiledMMAINS4_8MMA_AtomIJNS4_4SM904GMMA30MMA_64x64x32_F32E4M3E5M2_SS_TNILNSO_7ScaleInE1ELSQ_1EEEEEENS4_6LayoutISC_NS5_IJNSA_ILi0EEESU_SU_EEEEENS5_IJNS4_10UnderscoreESX_SX_EEEEENS4_13SM90_TMA_LOADENS4_14ComposedLayoutINS4_7SwizzleILi1ELi4ELi3EEENS4_18smem_ptr_flag_bitsILi8EEENST_INS5_IJNSA_ILi8EEESG_EEENS5_IJSG_SB_EEEEEEEvNS4_8identityES10_S1A_vS1B_EENS_8epilogue10collective6detail29Sm90TmaWarpSpecializedAdapterINS1E_15DefaultEpilogueISI_SJ_SJ_NS1D_6thread17LinearCombinationISI_Li1EffLNS1I_9ScaleType4KindE0ELNS_15FloatRoundStyleE2ESI_EENS1_15EpilogueDefaultEEEEEvvEEEEvNT_6ParamsE:
	.zero		1664


//--------------------- SYMBOLS --------------------------

	.type		.nv.reservedSmem.offset0,@object
	.size		.nv.reservedSmem.offset0,0x4
